//
// Generated by NVIDIA NVVM Compiler
//
// Compiler Build ID: CL-36424714
// Cuda compilation tools, release 13.0, V13.0.88
// Based on NVVM 20.0.0
//

.version 9.0
.target sm_100
.address_size 64

	// .globl	_Z15sgemm_2D_tilingPKfS0_Pfiiiff
// _ZZ15sgemm_2D_tilingPKfS0_PfiiiffE2As has been demoted
// _ZZ15sgemm_2D_tilingPKfS0_PfiiiffE2Bs has been demoted

.visible .entry _Z15sgemm_2D_tilingPKfS0_Pfiiiff(
	.param .u64 .ptr .align 1 _Z15sgemm_2D_tilingPKfS0_Pfiiiff_param_0,
	.param .u64 .ptr .align 1 _Z15sgemm_2D_tilingPKfS0_Pfiiiff_param_1,
	.param .u64 .ptr .align 1 _Z15sgemm_2D_tilingPKfS0_Pfiiiff_param_2,
	.param .u32 _Z15sgemm_2D_tilingPKfS0_Pfiiiff_param_3,
	.param .u32 _Z15sgemm_2D_tilingPKfS0_Pfiiiff_param_4,
	.param .u32 _Z15sgemm_2D_tilingPKfS0_Pfiiiff_param_5,
	.param .f32 _Z15sgemm_2D_tilingPKfS0_Pfiiiff_param_6,
	.param .f32 _Z15sgemm_2D_tilingPKfS0_Pfiiiff_param_7
)
{
	.reg .pred 	%p<129>;
	.reg .b32 	%r<341>;
	.reg .b32 	%f<3039>;
	.reg .b64 	%rd<91>;
	// demoted variable
	.shared .align 4 .b8 _ZZ15sgemm_2D_tilingPKfS0_PfiiiffE2As[16384];
	// demoted variable
	.shared .align 4 .b8 _ZZ15sgemm_2D_tilingPKfS0_PfiiiffE2Bs[16384];
	ld.param.u64 	%rd12, [_Z15sgemm_2D_tilingPKfS0_Pfiiiff_param_0];
	ld.param.u64 	%rd13, [_Z15sgemm_2D_tilingPKfS0_Pfiiiff_param_1];
	ld.param.u64 	%rd14, [_Z15sgemm_2D_tilingPKfS0_Pfiiiff_param_2];
	ld.param.u32 	%r112, [_Z15sgemm_2D_tilingPKfS0_Pfiiiff_param_3];
	ld.param.u32 	%r113, [_Z15sgemm_2D_tilingPKfS0_Pfiiiff_param_4];
	ld.param.u32 	%r114, [_Z15sgemm_2D_tilingPKfS0_Pfiiiff_param_5];
	ld.param.f32 	%f201, [_Z15sgemm_2D_tilingPKfS0_Pfiiiff_param_6];
	ld.param.f32 	%f202, [_Z15sgemm_2D_tilingPKfS0_Pfiiiff_param_7];
	cvta.to.global.u64 	%rd1, %rd12;
	cvta.to.global.u64 	%rd2, %rd13;
	cvta.to.global.u64 	%rd3, %rd14;
	mov.u32 	%r115, %tid.y;
	mov.u32 	%r116, %tid.x;
	mov.u32 	%r117, %ntid.x;
	mov.u32 	%r118, %ntid.y;
	mul.lo.s32 	%r1, %r117, %r118;
	mad.lo.s32 	%r2, %r115, %r117, %r116;
	mov.u32 	%r119, %ctaid.y;
	shl.b32 	%r3, %r119, 7;
	mov.u32 	%r120, %ctaid.x;
	shl.b32 	%r4, %r120, 7;
	shl.b32 	%r5, %r115, 3;
	add.s32 	%r6, %r3, %r5;
	shl.b32 	%r7, %r116, 3;
	add.s32 	%r8, %r4, %r7;
	setp.lt.s32 	%p1, %r113, 1;
	mov.f32 	%f2975, 0f00000000;
	mov.f32 	%f2976, %f2975;
	mov.f32 	%f2977, %f2975;
	mov.f32 	%f2978, %f2975;
	mov.f32 	%f2979, %f2975;
	mov.f32 	%f2980, %f2975;
	mov.f32 	%f2981, %f2975;
	mov.f32 	%f2982, %f2975;
	mov.f32 	%f2983, %f2975;
	mov.f32 	%f2984, %f2975;
	mov.f32 	%f2985, %f2975;
	mov.f32 	%f2986, %f2975;
	mov.f32 	%f2987, %f2975;
	mov.f32 	%f2988, %f2975;
	mov.f32 	%f2989, %f2975;
	mov.f32 	%f2990, %f2975;
	mov.f32 	%f2991, %f2975;
	mov.f32 	%f2992, %f2975;
	mov.f32 	%f2993, %f2975;
	mov.f32 	%f2994, %f2975;
	mov.f32 	%f2995, %f2975;
	mov.f32 	%f2996, %f2975;
	mov.f32 	%f2997, %f2975;
	mov.f32 	%f2998, %f2975;
	mov.f32 	%f2999, %f2975;
	mov.f32 	%f3000, %f2975;
	mov.f32 	%f3001, %f2975;
	mov.f32 	%f3002, %f2975;
	mov.f32 	%f3003, %f2975;
	mov.f32 	%f3004, %f2975;
	mov.f32 	%f3005, %f2975;
	mov.f32 	%f3006, %f2975;
	mov.f32 	%f3007, %f2975;
	mov.f32 	%f3008, %f2975;
	mov.f32 	%f3009, %f2975;
	mov.f32 	%f3010, %f2975;
	mov.f32 	%f3011, %f2975;
	mov.f32 	%f3012, %f2975;
	mov.f32 	%f3013, %f2975;
	mov.f32 	%f3014, %f2975;
	mov.f32 	%f3015, %f2975;
	mov.f32 	%f3016, %f2975;
	mov.f32 	%f3017, %f2975;
	mov.f32 	%f3018, %f2975;
	mov.f32 	%f3019, %f2975;
	mov.f32 	%f3020, %f2975;
	mov.f32 	%f3021, %f2975;
	mov.f32 	%f3022, %f2975;
	mov.f32 	%f3023, %f2975;
	mov.f32 	%f3024, %f2975;
	mov.f32 	%f3025, %f2975;
	mov.f32 	%f3026, %f2975;
	mov.f32 	%f3027, %f2975;
	mov.f32 	%f3028, %f2975;
	mov.f32 	%f3029, %f2975;
	mov.f32 	%f3030, %f2975;
	mov.f32 	%f3031, %f2975;
	mov.f32 	%f3032, %f2975;
	mov.f32 	%f3033, %f2975;
	mov.f32 	%f3034, %f2975;
	mov.f32 	%f3035, %f2975;
	mov.f32 	%f3036, %f2975;
	mov.f32 	%f3037, %f2975;
	mov.f32 	%f3038, %f2975;
	@%p1 bra 	$L__BB0_53;
	add.s32 	%r9, %r2, %r1;
	max.u32 	%r122, %r9, 4096;
	setp.lt.u32 	%p2, %r9, 4096;
	selp.u32 	%r123, 1, 0, %p2;
	add.s32 	%r124, %r9, %r123;
	sub.s32 	%r125, %r122, %r124;
	div.u32 	%r126, %r125, %r1;
	add.s32 	%r10, %r126, %r123;
	add.s32 	%r127, %r10, 1;
	and.b32  	%r11, %r127, 3;
	shr.u32 	%r128, %r2, 5;
	and.b32  	%r12, %r2, 31;
	add.s32 	%r13, %r128, %r3;
	shl.b32 	%r129, %r128, 7;
	mov.u32 	%r130, _ZZ15sgemm_2D_tilingPKfS0_PfiiiffE2As;
	add.s32 	%r131, %r130, %r129;
	shl.b32 	%r132, %r2, 2;
	and.b32  	%r133, %r132, 124;
	add.s32 	%r14, %r131, %r133;
	mul.lo.s32 	%r15, %r13, %r113;
	shr.u32 	%r134, %r9, 5;
	and.b32  	%r16, %r9, 31;
	add.s32 	%r17, %r134, %r3;
	shl.b32 	%r135, %r134, 7;
	add.s32 	%r136, %r130, %r135;
	shl.b32 	%r137, %r9, 2;
	and.b32  	%r138, %r137, 124;
	add.s32 	%r18, %r136, %r138;
	mul.lo.s32 	%r19, %r17, %r113;
	add.s32 	%r20, %r9, %r1;
	shr.u32 	%r139, %r20, 5;
	and.b32  	%r21, %r20, 31;
	add.s32 	%r22, %r139, %r3;
	shl.b32 	%r140, %r139, 7;
	add.s32 	%r141, %r130, %r140;
	shl.b32 	%r142, %r20, 2;
	and.b32  	%r143, %r142, 124;
	add.s32 	%r23, %r141, %r143;
	mul.lo.s32 	%r24, %r22, %r113;
	add.s32 	%r25, %r20, %r1;
	shr.u32 	%r26, %r2, 7;
	and.b32  	%r144, %r2, 127;
	add.s32 	%r27, %r144, %r4;
	shl.b32 	%r145, %r26, 9;
	mov.u32 	%r146, _ZZ15sgemm_2D_tilingPKfS0_PfiiiffE2Bs;
	add.s32 	%r147, %r146, %r145;
	and.b32  	%r148, %r132, 508;
	add.s32 	%r28, %r147, %r148;
	shr.u32 	%r29, %r9, 7;
	and.b32  	%r149, %r9, 127;
	add.s32 	%r30, %r149, %r4;
	shl.b32 	%r150, %r29, 9;
	add.s32 	%r151, %r146, %r150;
	and.b32  	%r152, %r137, 508;
	add.s32 	%r31, %r151, %r152;
	shr.u32 	%r32, %r20, 7;
	and.b32  	%r153, %r20, 127;
	add.s32 	%r33, %r153, %r4;
	shl.b32 	%r154, %r32, 9;
	add.s32 	%r155, %r146, %r154;
	and.b32  	%r156, %r142, 508;
	add.s32 	%r34, %r155, %r156;
	shl.b32 	%r157, %r5, 7;
	add.s32 	%r35, %r130, %r157;
	shl.b32 	%r158, %r7, 2;
	add.s32 	%r36, %r146, %r158;
	mov.b32 	%r333, 0;
	mov.f32 	%f2975, 0f00000000;
$L__BB0_2:
	setp.gt.u32 	%p3, %r2, 4095;
	@%p3 bra 	$L__BB0_52;
	setp.eq.s32 	%p4, %r11, 0;
	mov.u32 	%r334, %r2;
	@%p4 bra 	$L__BB0_13;
	setp.ge.s32 	%p5, %r13, %r112;
	add.s32 	%r38, %r12, %r333;
	setp.ge.s32 	%p6, %r38, %r113;
	mov.f32 	%f2971, 0f00000000;
	or.pred  	%p7, %p5, %p6;
	@%p7 bra 	$L__BB0_6;
	add.s32 	%r160, %r15, %r38;
	mul.wide.u32 	%rd15, %r160, 4;
	add.s64 	%rd16, %rd1, %rd15;
	ld.global.nc.f32 	%f2971, [%rd16];
$L__BB0_6:
	setp.eq.s32 	%p8, %r11, 1;
	st.shared.f32 	[%r14], %f2971;
	mov.u32 	%r334, %r9;
	@%p8 bra 	$L__BB0_13;
	setp.ge.s32 	%p9, %r17, %r112;
	add.s32 	%r39, %r16, %r333;
	setp.ge.s32 	%p10, %r39, %r113;
	mov.f32 	%f2972, 0f00000000;
	or.pred  	%p11, %p9, %p10;
	@%p11 bra 	$L__BB0_9;
	add.s32 	%r162, %r19, %r39;
	mul.wide.u32 	%rd17, %r162, 4;
	add.s64 	%rd18, %rd1, %rd17;
	ld.global.nc.f32 	%f2972, [%rd18];
$L__BB0_9:
	setp.eq.s32 	%p12, %r11, 2;
	st.shared.f32 	[%r18], %f2972;
	mov.u32 	%r334, %r20;
	@%p12 bra 	$L__BB0_13;
	setp.lt.s32 	%p13, %r22, %r112;
	add.s32 	%r40, %r21, %r333;
	setp.lt.s32 	%p14, %r40, %r113;
	and.pred  	%p15, %p13, %p14;
	@%p15 bra 	$L__BB0_12;
	mov.b32 	%r164, 0;
	st.shared.u32 	[%r23], %r164;
	mov.u32 	%r334, %r25;
	bra.uni 	$L__BB0_13;
$L__BB0_12:
	add.s32 	%r165, %r24, %r40;
	mul.wide.u32 	%rd19, %r165, 4;
	add.s64 	%rd20, %rd1, %rd19;
	ld.global.nc.f32 	%f207, [%rd20];
	st.shared.f32 	[%r23], %f207;
	mov.u32 	%r334, %r25;
$L__BB0_13:
	setp.lt.u32 	%p16, %r10, 3;
	@%p16 bra 	$L__BB0_17;
	shl.b32 	%r166, %r1, 1;
	add.s32 	%r338, %r166, %r334;
	mad.lo.s32 	%r337, %r1, 3, %r334;
	add.s32 	%r336, %r1, %r334;
$L__BB0_15:
	shr.u32 	%r53, %r334, 5;
	and.b32  	%r54, %r334, 31;
	add.s32 	%r55, %r53, %r3;
	add.s32 	%r56, %r54, %r333;
	setp.ge.s32 	%p17, %r55, %r112;
	setp.ge.s32 	%p18, %r56, %r113;
	or.pred  	%p19, %p17, %p18;
	@%p19 bra 	$L__BB0_30;
	mad.lo.s32 	%r173, %r55, %r113, %r56;
	mul.wide.u32 	%rd21, %r173, 4;
	add.s64 	%rd22, %rd1, %rd21;
	ld.global.nc.f32 	%f208, [%rd22];
	shl.b32 	%r174, %r53, 7;
	mov.u32 	%r175, _ZZ15sgemm_2D_tilingPKfS0_PfiiiffE2As;
	add.s32 	%r176, %r175, %r174;
	shl.b32 	%r177, %r54, 2;
	add.s32 	%r178, %r176, %r177;
	st.shared.f32 	[%r178], %f208;
	bra.uni 	$L__BB0_31;
$L__BB0_17:
	mov.u32 	%r335, %r2;
	@%p4 bra 	$L__BB0_27;
	setp.ge.s32 	%p31, %r27, %r114;
	add.s32 	%r45, %r26, %r333;
	setp.ge.s32 	%p32, %r45, %r113;
	mov.f32 	%f2973, 0f00000000;
	or.pred  	%p33, %p32, %p31;
	@%p33 bra 	$L__BB0_20;
	mad.lo.s32 	%r217, %r45, %r114, %r27;
	mul.wide.s32 	%rd29, %r217, 4;
	add.s64 	%rd30, %rd2, %rd29;
	ld.global.nc.f32 	%f2973, [%rd30];
$L__BB0_20:
	setp.eq.s32 	%p34, %r11, 1;
	st.shared.f32 	[%r28], %f2973;
	mov.u32 	%r335, %r9;
	@%p34 bra 	$L__BB0_27;
	setp.ge.s32 	%p35, %r30, %r114;
	add.s32 	%r46, %r29, %r333;
	setp.ge.s32 	%p36, %r46, %r113;
	mov.f32 	%f2974, 0f00000000;
	or.pred  	%p37, %p36, %p35;
	@%p37 bra 	$L__BB0_23;
	mad.lo.s32 	%r218, %r46, %r114, %r30;
	mul.wide.s32 	%rd31, %r218, 4;
	add.s64 	%rd32, %rd2, %rd31;
	ld.global.nc.f32 	%f2974, [%rd32];
$L__BB0_23:
	setp.eq.s32 	%p38, %r11, 2;
	st.shared.f32 	[%r31], %f2974;
	mov.u32 	%r335, %r20;
	@%p38 bra 	$L__BB0_27;
	setp.lt.s32 	%p39, %r33, %r114;
	add.s32 	%r47, %r32, %r333;
	setp.lt.s32 	%p40, %r47, %r113;
	and.pred  	%p41, %p40, %p39;
	@%p41 bra 	$L__BB0_26;
	mov.b32 	%r219, 0;
	st.shared.u32 	[%r34], %r219;
	mov.u32 	%r335, %r25;
	bra.uni 	$L__BB0_27;
$L__BB0_26:
	mad.lo.s32 	%r220, %r47, %r114, %r33;
	mul.wide.s32 	%rd33, %r220, 4;
	add.s64 	%rd34, %rd2, %rd33;
	ld.global.nc.f32 	%f214, [%rd34];
	st.shared.f32 	[%r34], %f214;
	mov.u32 	%r335, %r25;
$L__BB0_27:
	@%p16 bra 	$L__BB0_52;
$L__BB0_28:
	shr.u32 	%r76, %r335, 7;
	and.b32  	%r77, %r335, 127;
	add.s32 	%r78, %r76, %r333;
	add.s32 	%r79, %r77, %r4;
	setp.ge.s32 	%p43, %r78, %r113;
	setp.ge.s32 	%p44, %r79, %r114;
	or.pred  	%p45, %p43, %p44;
	@%p45 bra 	$L__BB0_41;
	mad.lo.s32 	%r227, %r78, %r114, %r79;
	mul.wide.s32 	%rd35, %r227, 4;
	add.s64 	%rd36, %rd2, %rd35;
	ld.global.nc.f32 	%f215, [%rd36];
	shl.b32 	%r228, %r76, 9;
	mov.u32 	%r229, _ZZ15sgemm_2D_tilingPKfS0_PfiiiffE2Bs;
	add.s32 	%r230, %r229, %r228;
	shl.b32 	%r231, %r77, 2;
	add.s32 	%r232, %r230, %r231;
	st.shared.f32 	[%r232], %f215;
	bra.uni 	$L__BB0_42;
$L__BB0_30:
	shl.b32 	%r167, %r53, 7;
	mov.u32 	%r168, _ZZ15sgemm_2D_tilingPKfS0_PfiiiffE2As;
	add.s32 	%r169, %r168, %r167;
	shl.b32 	%r170, %r54, 2;
	add.s32 	%r171, %r169, %r170;
	mov.b32 	%r172, 0;
	st.shared.u32 	[%r171], %r172;
$L__BB0_31:
	shr.u32 	%r57, %r336, 5;
	and.b32  	%r58, %r336, 31;
	add.s32 	%r59, %r57, %r3;
	add.s32 	%r60, %r58, %r333;
	setp.lt.s32 	%p20, %r59, %r112;
	setp.lt.s32 	%p21, %r60, %r113;
	and.pred  	%p22, %p20, %p21;
	@%p22 bra 	$L__BB0_33;
	shl.b32 	%r179, %r57, 7;
	mov.u32 	%r180, _ZZ15sgemm_2D_tilingPKfS0_PfiiiffE2As;
	add.s32 	%r181, %r180, %r179;
	shl.b32 	%r182, %r58, 2;
	add.s32 	%r183, %r181, %r182;
	mov.b32 	%r184, 0;
	st.shared.u32 	[%r183], %r184;
	bra.uni 	$L__BB0_34;
$L__BB0_33:
	mad.lo.s32 	%r185, %r59, %r113, %r60;
	mul.wide.u32 	%rd23, %r185, 4;
	add.s64 	%rd24, %rd1, %rd23;
	ld.global.nc.f32 	%f209, [%rd24];
	shl.b32 	%r186, %r57, 7;
	mov.u32 	%r187, _ZZ15sgemm_2D_tilingPKfS0_PfiiiffE2As;
	add.s32 	%r188, %r187, %r186;
	shl.b32 	%r189, %r58, 2;
	add.s32 	%r190, %r188, %r189;
	st.shared.f32 	[%r190], %f209;
$L__BB0_34:
	add.s32 	%r61, %r334, %r1;
	shr.u32 	%r62, %r338, 5;
	and.b32  	%r63, %r338, 31;
	add.s32 	%r64, %r62, %r3;
	add.s32 	%r65, %r63, %r333;
	setp.lt.s32 	%p23, %r64, %r112;
	setp.lt.s32 	%p24, %r65, %r113;
	and.pred  	%p25, %p23, %p24;
	@%p25 bra 	$L__BB0_36;
	shl.b32 	%r191, %r62, 7;
	mov.u32 	%r192, _ZZ15sgemm_2D_tilingPKfS0_PfiiiffE2As;
	add.s32 	%r193, %r192, %r191;
	shl.b32 	%r194, %r63, 2;
	add.s32 	%r195, %r193, %r194;
	mov.b32 	%r196, 0;
	st.shared.u32 	[%r195], %r196;
	bra.uni 	$L__BB0_37;
$L__BB0_36:
	mad.lo.s32 	%r197, %r64, %r113, %r65;
	mul.wide.u32 	%rd25, %r197, 4;
	add.s64 	%rd26, %rd1, %rd25;
	ld.global.nc.f32 	%f210, [%rd26];
	shl.b32 	%r198, %r62, 7;
	mov.u32 	%r199, _ZZ15sgemm_2D_tilingPKfS0_PfiiiffE2As;
	add.s32 	%r200, %r199, %r198;
	shl.b32 	%r201, %r63, 2;
	add.s32 	%r202, %r200, %r201;
	st.shared.f32 	[%r202], %f210;
$L__BB0_37:
	add.s32 	%r66, %r61, %r1;
	shr.u32 	%r67, %r337, 5;
	and.b32  	%r68, %r337, 31;
	add.s32 	%r69, %r67, %r3;
	add.s32 	%r70, %r68, %r333;
	setp.lt.s32 	%p26, %r69, %r112;
	setp.lt.s32 	%p27, %r70, %r113;
	and.pred  	%p28, %p26, %p27;
	@%p28 bra 	$L__BB0_39;
	shl.b32 	%r203, %r67, 7;
	mov.u32 	%r204, _ZZ15sgemm_2D_tilingPKfS0_PfiiiffE2As;
	add.s32 	%r205, %r204, %r203;
	shl.b32 	%r206, %r68, 2;
	add.s32 	%r207, %r205, %r206;
	mov.b32 	%r208, 0;
	st.shared.u32 	[%r207], %r208;
	bra.uni 	$L__BB0_40;
$L__BB0_39:
	mad.lo.s32 	%r209, %r69, %r113, %r70;
	mul.wide.u32 	%rd27, %r209, 4;
	add.s64 	%rd28, %rd1, %rd27;
	ld.global.nc.f32 	%f211, [%rd28];
	shl.b32 	%r210, %r67, 7;
	mov.u32 	%r211, _ZZ15sgemm_2D_tilingPKfS0_PfiiiffE2As;
	add.s32 	%r212, %r211, %r210;
	shl.b32 	%r213, %r68, 2;
	add.s32 	%r214, %r212, %r213;
	st.shared.f32 	[%r214], %f211;
$L__BB0_40:
	add.s32 	%r215, %r66, %r1;
	add.s32 	%r334, %r215, %r1;
	shl.b32 	%r216, %r1, 2;
	add.s32 	%r338, %r338, %r216;
	add.s32 	%r337, %r337, %r216;
	add.s32 	%r336, %r336, %r216;
	setp.lt.u32 	%p29, %r334, 4096;
	@%p29 bra 	$L__BB0_15;
	bra.uni 	$L__BB0_17;
$L__BB0_41:
	shl.b32 	%r221, %r76, 9;
	mov.u32 	%r222, _ZZ15sgemm_2D_tilingPKfS0_PfiiiffE2Bs;
	add.s32 	%r223, %r222, %r221;
	shl.b32 	%r224, %r77, 2;
	add.s32 	%r225, %r223, %r224;
	mov.b32 	%r226, 0;
	st.shared.u32 	[%r225], %r226;
$L__BB0_42:
	add.s32 	%r80, %r335, %r1;
	shr.u32 	%r81, %r80, 7;
	and.b32  	%r82, %r80, 127;
	add.s32 	%r83, %r81, %r333;
	add.s32 	%r84, %r82, %r4;
	setp.lt.s32 	%p46, %r83, %r113;
	setp.lt.s32 	%p47, %r84, %r114;
	and.pred  	%p48, %p46, %p47;
	@%p48 bra 	$L__BB0_44;
	shl.b32 	%r233, %r81, 9;
	mov.u32 	%r234, _ZZ15sgemm_2D_tilingPKfS0_PfiiiffE2Bs;
	add.s32 	%r235, %r234, %r233;
	shl.b32 	%r236, %r82, 2;
	add.s32 	%r237, %r235, %r236;
	mov.b32 	%r238, 0;
	st.shared.u32 	[%r237], %r238;
	bra.uni 	$L__BB0_45;
$L__BB0_44:
	mad.lo.s32 	%r239, %r83, %r114, %r84;
	mul.wide.s32 	%rd37, %r239, 4;
	add.s64 	%rd38, %rd2, %rd37;
	ld.global.nc.f32 	%f216, [%rd38];
	shl.b32 	%r240, %r81, 9;
	mov.u32 	%r241, _ZZ15sgemm_2D_tilingPKfS0_PfiiiffE2Bs;
	add.s32 	%r242, %r241, %r240;
	shl.b32 	%r243, %r82, 2;
	add.s32 	%r244, %r242, %r243;
	st.shared.f32 	[%r244], %f216;
$L__BB0_45:
	add.s32 	%r85, %r80, %r1;
	shr.u32 	%r86, %r85, 7;
	and.b32  	%r87, %r85, 127;
	add.s32 	%r88, %r86, %r333;
	add.s32 	%r89, %r87, %r4;
	setp.lt.s32 	%p49, %r88, %r113;
	setp.lt.s32 	%p50, %r89, %r114;
	and.pred  	%p51, %p49, %p50;
	@%p51 bra 	$L__BB0_47;
	shl.b32 	%r245, %r86, 9;
	mov.u32 	%r246, _ZZ15sgemm_2D_tilingPKfS0_PfiiiffE2Bs;
	add.s32 	%r247, %r246, %r245;
	shl.b32 	%r248, %r87, 2;
	add.s32 	%r249, %r247, %r248;
	mov.b32 	%r250, 0;
	st.shared.u32 	[%r249], %r250;
	bra.uni 	$L__BB0_48;
$L__BB0_47:
	mad.lo.s32 	%r251, %r88, %r114, %r89;
	mul.wide.s32 	%rd39, %r251, 4;
	add.s64 	%rd40, %rd2, %rd39;
	ld.global.nc.f32 	%f217, [%rd40];
	shl.b32 	%r252, %r86, 9;
	mov.u32 	%r253, _ZZ15sgemm_2D_tilingPKfS0_PfiiiffE2Bs;
	add.s32 	%r254, %r253, %r252;
	shl.b32 	%r255, %r87, 2;
	add.s32 	%r256, %r254, %r255;
	st.shared.f32 	[%r256], %f217;
$L__BB0_48:
	add.s32 	%r90, %r85, %r1;
	shr.u32 	%r91, %r90, 7;
	and.b32  	%r92, %r90, 127;
	add.s32 	%r93, %r91, %r333;
	add.s32 	%r94, %r92, %r4;
	setp.lt.s32 	%p52, %r93, %r113;
	setp.lt.s32 	%p53, %r94, %r114;
	and.pred  	%p54, %p52, %p53;
	@%p54 bra 	$L__BB0_50;
	shl.b32 	%r257, %r91, 9;
	mov.u32 	%r258, _ZZ15sgemm_2D_tilingPKfS0_PfiiiffE2Bs;
	add.s32 	%r259, %r258, %r257;
	shl.b32 	%r260, %r92, 2;
	add.s32 	%r261, %r259, %r260;
	mov.b32 	%r262, 0;
	st.shared.u32 	[%r261], %r262;
	bra.uni 	$L__BB0_51;
$L__BB0_50:
	mad.lo.s32 	%r263, %r93, %r114, %r94;
	mul.wide.s32 	%rd41, %r263, 4;
	add.s64 	%rd42, %rd2, %rd41;
	ld.global.nc.f32 	%f218, [%rd42];
	shl.b32 	%r264, %r91, 9;
	mov.u32 	%r265, _ZZ15sgemm_2D_tilingPKfS0_PfiiiffE2Bs;
	add.s32 	%r266, %r265, %r264;
	shl.b32 	%r267, %r92, 2;
	add.s32 	%r268, %r266, %r267;
	st.shared.f32 	[%r268], %f218;
$L__BB0_51:
	add.s32 	%r335, %r90, %r1;
	setp.lt.u32 	%p55, %r335, 4096;
	@%p55 bra 	$L__BB0_28;
$L__BB0_52:
	bar.sync 	0;
	ld.shared.f32 	%f219, [%r35];
	ld.shared.f32 	%f220, [%r35+128];
	ld.shared.f32 	%f221, [%r35+256];
	ld.shared.f32 	%f222, [%r35+384];
	ld.shared.f32 	%f223, [%r35+512];
	ld.shared.f32 	%f224, [%r35+640];
	ld.shared.f32 	%f225, [%r35+768];
	ld.shared.f32 	%f226, [%r35+896];
	ld.shared.f32 	%f227, [%r36];
	ld.shared.f32 	%f228, [%r36+4];
	ld.shared.f32 	%f229, [%r36+8];
	ld.shared.f32 	%f230, [%r36+12];
	ld.shared.f32 	%f231, [%r36+16];
	ld.shared.f32 	%f232, [%r36+20];
	ld.shared.f32 	%f233, [%r36+24];
	ld.shared.f32 	%f234, [%r36+28];
	fma.rn.f32 	%f235, %f219, %f227, %f3022;
	fma.rn.f32 	%f236, %f219, %f228, %f3021;
	fma.rn.f32 	%f237, %f219, %f229, %f3020;
	fma.rn.f32 	%f238, %f219, %f230, %f3019;
	fma.rn.f32 	%f239, %f219, %f231, %f3018;
	fma.rn.f32 	%f240, %f219, %f232, %f3017;
	fma.rn.f32 	%f241, %f219, %f233, %f3016;
	fma.rn.f32 	%f242, %f219, %f234, %f3015;
	fma.rn.f32 	%f243, %f220, %f227, %f3014;
	fma.rn.f32 	%f244, %f220, %f228, %f3013;
	fma.rn.f32 	%f245, %f220, %f229, %f3012;
	fma.rn.f32 	%f246, %f220, %f230, %f3011;
	fma.rn.f32 	%f247, %f220, %f231, %f3010;
	fma.rn.f32 	%f248, %f220, %f232, %f3009;
	fma.rn.f32 	%f249, %f220, %f233, %f3008;
	fma.rn.f32 	%f250, %f220, %f234, %f3007;
	fma.rn.f32 	%f251, %f221, %f227, %f3006;
	fma.rn.f32 	%f252, %f221, %f228, %f3005;
	fma.rn.f32 	%f253, %f221, %f229, %f3004;
	fma.rn.f32 	%f254, %f221, %f230, %f3003;
	fma.rn.f32 	%f255, %f221, %f231, %f3002;
	fma.rn.f32 	%f256, %f221, %f232, %f3001;
	fma.rn.f32 	%f257, %f221, %f233, %f3000;
	fma.rn.f32 	%f258, %f221, %f234, %f2999;
	fma.rn.f32 	%f259, %f222, %f227, %f2998;
	fma.rn.f32 	%f260, %f222, %f228, %f2997;
	fma.rn.f32 	%f261, %f222, %f229, %f2996;
	fma.rn.f32 	%f262, %f222, %f230, %f2995;
	fma.rn.f32 	%f263, %f222, %f231, %f2994;
	fma.rn.f32 	%f264, %f222, %f232, %f2993;
	fma.rn.f32 	%f265, %f222, %f233, %f2992;
	fma.rn.f32 	%f266, %f222, %f234, %f2991;
	fma.rn.f32 	%f267, %f223, %f227, %f2990;
	fma.rn.f32 	%f268, %f223, %f228, %f2989;
	fma.rn.f32 	%f269, %f223, %f229, %f2988;
	fma.rn.f32 	%f270, %f223, %f230, %f2987;
	fma.rn.f32 	%f271, %f223, %f231, %f2986;
	fma.rn.f32 	%f272, %f223, %f232, %f2985;
	fma.rn.f32 	%f273, %f223, %f233, %f2984;
	fma.rn.f32 	%f274, %f223, %f234, %f2983;
	fma.rn.f32 	%f275, %f224, %f227, %f2982;
	fma.rn.f32 	%f276, %f224, %f228, %f2981;
	fma.rn.f32 	%f277, %f224, %f229, %f2980;
	fma.rn.f32 	%f278, %f224, %f230, %f2979;
	fma.rn.f32 	%f279, %f224, %f231, %f2978;
	fma.rn.f32 	%f280, %f224, %f232, %f2977;
	fma.rn.f32 	%f281, %f224, %f233, %f2976;
	fma.rn.f32 	%f282, %f224, %f234, %f2975;
	fma.rn.f32 	%f283, %f225, %f227, %f3023;
	fma.rn.f32 	%f284, %f225, %f228, %f3024;
	fma.rn.f32 	%f285, %f225, %f229, %f3025;
	fma.rn.f32 	%f286, %f225, %f230, %f3026;
	fma.rn.f32 	%f287, %f225, %f231, %f3027;
	fma.rn.f32 	%f288, %f225, %f232, %f3028;
	fma.rn.f32 	%f289, %f225, %f233, %f3029;
	fma.rn.f32 	%f290, %f225, %f234, %f3030;
	fma.rn.f32 	%f291, %f226, %f227, %f3031;
	fma.rn.f32 	%f292, %f226, %f228, %f3032;
	fma.rn.f32 	%f293, %f226, %f229, %f3033;
	fma.rn.f32 	%f294, %f226, %f230, %f3034;
	fma.rn.f32 	%f295, %f226, %f231, %f3035;
	fma.rn.f32 	%f296, %f226, %f232, %f3036;
	fma.rn.f32 	%f297, %f226, %f233, %f3037;
	fma.rn.f32 	%f298, %f226, %f234, %f3038;
	ld.shared.f32 	%f299, [%r35+4];
	ld.shared.f32 	%f300, [%r35+132];
	ld.shared.f32 	%f301, [%r35+260];
	ld.shared.f32 	%f302, [%r35+388];
	ld.shared.f32 	%f303, [%r35+516];
	ld.shared.f32 	%f304, [%r35+644];
	ld.shared.f32 	%f305, [%r35+772];
	ld.shared.f32 	%f306, [%r35+900];
	ld.shared.f32 	%f307, [%r36+512];
	ld.shared.f32 	%f308, [%r36+516];
	ld.shared.f32 	%f309, [%r36+520];
	ld.shared.f32 	%f310, [%r36+524];
	ld.shared.f32 	%f311, [%r36+528];
	ld.shared.f32 	%f312, [%r36+532];
	ld.shared.f32 	%f313, [%r36+536];
	ld.shared.f32 	%f314, [%r36+540];
	fma.rn.f32 	%f315, %f299, %f307, %f235;
	fma.rn.f32 	%f316, %f299, %f308, %f236;
	fma.rn.f32 	%f317, %f299, %f309, %f237;
	fma.rn.f32 	%f318, %f299, %f310, %f238;
	fma.rn.f32 	%f319, %f299, %f311, %f239;
	fma.rn.f32 	%f320, %f299, %f312, %f240;
	fma.rn.f32 	%f321, %f299, %f313, %f241;
	fma.rn.f32 	%f322, %f299, %f314, %f242;
	fma.rn.f32 	%f323, %f300, %f307, %f243;
	fma.rn.f32 	%f324, %f300, %f308, %f244;
	fma.rn.f32 	%f325, %f300, %f309, %f245;
	fma.rn.f32 	%f326, %f300, %f310, %f246;
	fma.rn.f32 	%f327, %f300, %f311, %f247;
	fma.rn.f32 	%f328, %f300, %f312, %f248;
	fma.rn.f32 	%f329, %f300, %f313, %f249;
	fma.rn.f32 	%f330, %f300, %f314, %f250;
	fma.rn.f32 	%f331, %f301, %f307, %f251;
	fma.rn.f32 	%f332, %f301, %f308, %f252;
	fma.rn.f32 	%f333, %f301, %f309, %f253;
	fma.rn.f32 	%f334, %f301, %f310, %f254;
	fma.rn.f32 	%f335, %f301, %f311, %f255;
	fma.rn.f32 	%f336, %f301, %f312, %f256;
	fma.rn.f32 	%f337, %f301, %f313, %f257;
	fma.rn.f32 	%f338, %f301, %f314, %f258;
	fma.rn.f32 	%f339, %f302, %f307, %f259;
	fma.rn.f32 	%f340, %f302, %f308, %f260;
	fma.rn.f32 	%f341, %f302, %f309, %f261;
	fma.rn.f32 	%f342, %f302, %f310, %f262;
	fma.rn.f32 	%f343, %f302, %f311, %f263;
	fma.rn.f32 	%f344, %f302, %f312, %f264;
	fma.rn.f32 	%f345, %f302, %f313, %f265;
	fma.rn.f32 	%f346, %f302, %f314, %f266;
	fma.rn.f32 	%f347, %f303, %f307, %f267;
	fma.rn.f32 	%f348, %f303, %f308, %f268;
	fma.rn.f32 	%f349, %f303, %f309, %f269;
	fma.rn.f32 	%f350, %f303, %f310, %f270;
	fma.rn.f32 	%f351, %f303, %f311, %f271;
	fma.rn.f32 	%f352, %f303, %f312, %f272;
	fma.rn.f32 	%f353, %f303, %f313, %f273;
	fma.rn.f32 	%f354, %f303, %f314, %f274;
	fma.rn.f32 	%f355, %f304, %f307, %f275;
	fma.rn.f32 	%f356, %f304, %f308, %f276;
	fma.rn.f32 	%f357, %f304, %f309, %f277;
	fma.rn.f32 	%f358, %f304, %f310, %f278;
	fma.rn.f32 	%f359, %f304, %f311, %f279;
	fma.rn.f32 	%f360, %f304, %f312, %f280;
	fma.rn.f32 	%f361, %f304, %f313, %f281;
	fma.rn.f32 	%f362, %f304, %f314, %f282;
	fma.rn.f32 	%f363, %f305, %f307, %f283;
	fma.rn.f32 	%f364, %f305, %f308, %f284;
	fma.rn.f32 	%f365, %f305, %f309, %f285;
	fma.rn.f32 	%f366, %f305, %f310, %f286;
	fma.rn.f32 	%f367, %f305, %f311, %f287;
	fma.rn.f32 	%f368, %f305, %f312, %f288;
	fma.rn.f32 	%f369, %f305, %f313, %f289;
	fma.rn.f32 	%f370, %f305, %f314, %f290;
	fma.rn.f32 	%f371, %f306, %f307, %f291;
	fma.rn.f32 	%f372, %f306, %f308, %f292;
	fma.rn.f32 	%f373, %f306, %f309, %f293;
	fma.rn.f32 	%f374, %f306, %f310, %f294;
	fma.rn.f32 	%f375, %f306, %f311, %f295;
	fma.rn.f32 	%f376, %f306, %f312, %f296;
	fma.rn.f32 	%f377, %f306, %f313, %f297;
	fma.rn.f32 	%f378, %f306, %f314, %f298;
	ld.shared.f32 	%f379, [%r35+8];
	ld.shared.f32 	%f380, [%r35+136];
	ld.shared.f32 	%f381, [%r35+264];
	ld.shared.f32 	%f382, [%r35+392];
	ld.shared.f32 	%f383, [%r35+520];
	ld.shared.f32 	%f384, [%r35+648];
	ld.shared.f32 	%f385, [%r35+776];
	ld.shared.f32 	%f386, [%r35+904];
	ld.shared.f32 	%f387, [%r36+1024];
	ld.shared.f32 	%f388, [%r36+1028];
	ld.shared.f32 	%f389, [%r36+1032];
	ld.shared.f32 	%f390, [%r36+1036];
	ld.shared.f32 	%f391, [%r36+1040];
	ld.shared.f32 	%f392, [%r36+1044];
	ld.shared.f32 	%f393, [%r36+1048];
	ld.shared.f32 	%f394, [%r36+1052];
	fma.rn.f32 	%f395, %f379, %f387, %f315;
	fma.rn.f32 	%f396, %f379, %f388, %f316;
	fma.rn.f32 	%f397, %f379, %f389, %f317;
	fma.rn.f32 	%f398, %f379, %f390, %f318;
	fma.rn.f32 	%f399, %f379, %f391, %f319;
	fma.rn.f32 	%f400, %f379, %f392, %f320;
	fma.rn.f32 	%f401, %f379, %f393, %f321;
	fma.rn.f32 	%f402, %f379, %f394, %f322;
	fma.rn.f32 	%f403, %f380, %f387, %f323;
	fma.rn.f32 	%f404, %f380, %f388, %f324;
	fma.rn.f32 	%f405, %f380, %f389, %f325;
	fma.rn.f32 	%f406, %f380, %f390, %f326;
	fma.rn.f32 	%f407, %f380, %f391, %f327;
	fma.rn.f32 	%f408, %f380, %f392, %f328;
	fma.rn.f32 	%f409, %f380, %f393, %f329;
	fma.rn.f32 	%f410, %f380, %f394, %f330;
	fma.rn.f32 	%f411, %f381, %f387, %f331;
	fma.rn.f32 	%f412, %f381, %f388, %f332;
	fma.rn.f32 	%f413, %f381, %f389, %f333;
	fma.rn.f32 	%f414, %f381, %f390, %f334;
	fma.rn.f32 	%f415, %f381, %f391, %f335;
	fma.rn.f32 	%f416, %f381, %f392, %f336;
	fma.rn.f32 	%f417, %f381, %f393, %f337;
	fma.rn.f32 	%f418, %f381, %f394, %f338;
	fma.rn.f32 	%f419, %f382, %f387, %f339;
	fma.rn.f32 	%f420, %f382, %f388, %f340;
	fma.rn.f32 	%f421, %f382, %f389, %f341;
	fma.rn.f32 	%f422, %f382, %f390, %f342;
	fma.rn.f32 	%f423, %f382, %f391, %f343;
	fma.rn.f32 	%f424, %f382, %f392, %f344;
	fma.rn.f32 	%f425, %f382, %f393, %f345;
	fma.rn.f32 	%f426, %f382, %f394, %f346;
	fma.rn.f32 	%f427, %f383, %f387, %f347;
	fma.rn.f32 	%f428, %f383, %f388, %f348;
	fma.rn.f32 	%f429, %f383, %f389, %f349;
	fma.rn.f32 	%f430, %f383, %f390, %f350;
	fma.rn.f32 	%f431, %f383, %f391, %f351;
	fma.rn.f32 	%f432, %f383, %f392, %f352;
	fma.rn.f32 	%f433, %f383, %f393, %f353;
	fma.rn.f32 	%f434, %f383, %f394, %f354;
	fma.rn.f32 	%f435, %f384, %f387, %f355;
	fma.rn.f32 	%f436, %f384, %f388, %f356;
	fma.rn.f32 	%f437, %f384, %f389, %f357;
	fma.rn.f32 	%f438, %f384, %f390, %f358;
	fma.rn.f32 	%f439, %f384, %f391, %f359;
	fma.rn.f32 	%f440, %f384, %f392, %f360;
	fma.rn.f32 	%f441, %f384, %f393, %f361;
	fma.rn.f32 	%f442, %f384, %f394, %f362;
	fma.rn.f32 	%f443, %f385, %f387, %f363;
	fma.rn.f32 	%f444, %f385, %f388, %f364;
	fma.rn.f32 	%f445, %f385, %f389, %f365;
	fma.rn.f32 	%f446, %f385, %f390, %f366;
	fma.rn.f32 	%f447, %f385, %f391, %f367;
	fma.rn.f32 	%f448, %f385, %f392, %f368;
	fma.rn.f32 	%f449, %f385, %f393, %f369;
	fma.rn.f32 	%f450, %f385, %f394, %f370;
	fma.rn.f32 	%f451, %f386, %f387, %f371;
	fma.rn.f32 	%f452, %f386, %f388, %f372;
	fma.rn.f32 	%f453, %f386, %f389, %f373;
	fma.rn.f32 	%f454, %f386, %f390, %f374;
	fma.rn.f32 	%f455, %f386, %f391, %f375;
	fma.rn.f32 	%f456, %f386, %f392, %f376;
	fma.rn.f32 	%f457, %f386, %f393, %f377;
	fma.rn.f32 	%f458, %f386, %f394, %f378;
	ld.shared.f32 	%f459, [%r35+12];
	ld.shared.f32 	%f460, [%r35+140];
	ld.shared.f32 	%f461, [%r35+268];
	ld.shared.f32 	%f462, [%r35+396];
	ld.shared.f32 	%f463, [%r35+524];
	ld.shared.f32 	%f464, [%r35+652];
	ld.shared.f32 	%f465, [%r35+780];
	ld.shared.f32 	%f466, [%r35+908];
	ld.shared.f32 	%f467, [%r36+1536];
	ld.shared.f32 	%f468, [%r36+1540];
	ld.shared.f32 	%f469, [%r36+1544];
	ld.shared.f32 	%f470, [%r36+1548];
	ld.shared.f32 	%f471, [%r36+1552];
	ld.shared.f32 	%f472, [%r36+1556];
	ld.shared.f32 	%f473, [%r36+1560];
	ld.shared.f32 	%f474, [%r36+1564];
	fma.rn.f32 	%f475, %f459, %f467, %f395;
	fma.rn.f32 	%f476, %f459, %f468, %f396;
	fma.rn.f32 	%f477, %f459, %f469, %f397;
	fma.rn.f32 	%f478, %f459, %f470, %f398;
	fma.rn.f32 	%f479, %f459, %f471, %f399;
	fma.rn.f32 	%f480, %f459, %f472, %f400;
	fma.rn.f32 	%f481, %f459, %f473, %f401;
	fma.rn.f32 	%f482, %f459, %f474, %f402;
	fma.rn.f32 	%f483, %f460, %f467, %f403;
	fma.rn.f32 	%f484, %f460, %f468, %f404;
	fma.rn.f32 	%f485, %f460, %f469, %f405;
	fma.rn.f32 	%f486, %f460, %f470, %f406;
	fma.rn.f32 	%f487, %f460, %f471, %f407;
	fma.rn.f32 	%f488, %f460, %f472, %f408;
	fma.rn.f32 	%f489, %f460, %f473, %f409;
	fma.rn.f32 	%f490, %f460, %f474, %f410;
	fma.rn.f32 	%f491, %f461, %f467, %f411;
	fma.rn.f32 	%f492, %f461, %f468, %f412;
	fma.rn.f32 	%f493, %f461, %f469, %f413;
	fma.rn.f32 	%f494, %f461, %f470, %f414;
	fma.rn.f32 	%f495, %f461, %f471, %f415;
	fma.rn.f32 	%f496, %f461, %f472, %f416;
	fma.rn.f32 	%f497, %f461, %f473, %f417;
	fma.rn.f32 	%f498, %f461, %f474, %f418;
	fma.rn.f32 	%f499, %f462, %f467, %f419;
	fma.rn.f32 	%f500, %f462, %f468, %f420;
	fma.rn.f32 	%f501, %f462, %f469, %f421;
	fma.rn.f32 	%f502, %f462, %f470, %f422;
	fma.rn.f32 	%f503, %f462, %f471, %f423;
	fma.rn.f32 	%f504, %f462, %f472, %f424;
	fma.rn.f32 	%f505, %f462, %f473, %f425;
	fma.rn.f32 	%f506, %f462, %f474, %f426;
	fma.rn.f32 	%f507, %f463, %f467, %f427;
	fma.rn.f32 	%f508, %f463, %f468, %f428;
	fma.rn.f32 	%f509, %f463, %f469, %f429;
	fma.rn.f32 	%f510, %f463, %f470, %f430;
	fma.rn.f32 	%f511, %f463, %f471, %f431;
	fma.rn.f32 	%f512, %f463, %f472, %f432;
	fma.rn.f32 	%f513, %f463, %f473, %f433;
	fma.rn.f32 	%f514, %f463, %f474, %f434;
	fma.rn.f32 	%f515, %f464, %f467, %f435;
	fma.rn.f32 	%f516, %f464, %f468, %f436;
	fma.rn.f32 	%f517, %f464, %f469, %f437;
	fma.rn.f32 	%f518, %f464, %f470, %f438;
	fma.rn.f32 	%f519, %f464, %f471, %f439;
	fma.rn.f32 	%f520, %f464, %f472, %f440;
	fma.rn.f32 	%f521, %f464, %f473, %f441;
	fma.rn.f32 	%f522, %f464, %f474, %f442;
	fma.rn.f32 	%f523, %f465, %f467, %f443;
	fma.rn.f32 	%f524, %f465, %f468, %f444;
	fma.rn.f32 	%f525, %f465, %f469, %f445;
	fma.rn.f32 	%f526, %f465, %f470, %f446;
	fma.rn.f32 	%f527, %f465, %f471, %f447;
	fma.rn.f32 	%f528, %f465, %f472, %f448;
	fma.rn.f32 	%f529, %f465, %f473, %f449;
	fma.rn.f32 	%f530, %f465, %f474, %f450;
	fma.rn.f32 	%f531, %f466, %f467, %f451;
	fma.rn.f32 	%f532, %f466, %f468, %f452;
	fma.rn.f32 	%f533, %f466, %f469, %f453;
	fma.rn.f32 	%f534, %f466, %f470, %f454;
	fma.rn.f32 	%f535, %f466, %f471, %f455;
	fma.rn.f32 	%f536, %f466, %f472, %f456;
	fma.rn.f32 	%f537, %f466, %f473, %f457;
	fma.rn.f32 	%f538, %f466, %f474, %f458;
	ld.shared.f32 	%f539, [%r35+16];
	ld.shared.f32 	%f540, [%r35+144];
	ld.shared.f32 	%f541, [%r35+272];
	ld.shared.f32 	%f542, [%r35+400];
	ld.shared.f32 	%f543, [%r35+528];
	ld.shared.f32 	%f544, [%r35+656];
	ld.shared.f32 	%f545, [%r35+784];
	ld.shared.f32 	%f546, [%r35+912];
	ld.shared.f32 	%f547, [%r36+2048];
	ld.shared.f32 	%f548, [%r36+2052];
	ld.shared.f32 	%f549, [%r36+2056];
	ld.shared.f32 	%f550, [%r36+2060];
	ld.shared.f32 	%f551, [%r36+2064];
	ld.shared.f32 	%f552, [%r36+2068];
	ld.shared.f32 	%f553, [%r36+2072];
	ld.shared.f32 	%f554, [%r36+2076];
	fma.rn.f32 	%f555, %f539, %f547, %f475;
	fma.rn.f32 	%f556, %f539, %f548, %f476;
	fma.rn.f32 	%f557, %f539, %f549, %f477;
	fma.rn.f32 	%f558, %f539, %f550, %f478;
	fma.rn.f32 	%f559, %f539, %f551, %f479;
	fma.rn.f32 	%f560, %f539, %f552, %f480;
	fma.rn.f32 	%f561, %f539, %f553, %f481;
	fma.rn.f32 	%f562, %f539, %f554, %f482;
	fma.rn.f32 	%f563, %f540, %f547, %f483;
	fma.rn.f32 	%f564, %f540, %f548, %f484;
	fma.rn.f32 	%f565, %f540, %f549, %f485;
	fma.rn.f32 	%f566, %f540, %f550, %f486;
	fma.rn.f32 	%f567, %f540, %f551, %f487;
	fma.rn.f32 	%f568, %f540, %f552, %f488;
	fma.rn.f32 	%f569, %f540, %f553, %f489;
	fma.rn.f32 	%f570, %f540, %f554, %f490;
	fma.rn.f32 	%f571, %f541, %f547, %f491;
	fma.rn.f32 	%f572, %f541, %f548, %f492;
	fma.rn.f32 	%f573, %f541, %f549, %f493;
	fma.rn.f32 	%f574, %f541, %f550, %f494;
	fma.rn.f32 	%f575, %f541, %f551, %f495;
	fma.rn.f32 	%f576, %f541, %f552, %f496;
	fma.rn.f32 	%f577, %f541, %f553, %f497;
	fma.rn.f32 	%f578, %f541, %f554, %f498;
	fma.rn.f32 	%f579, %f542, %f547, %f499;
	fma.rn.f32 	%f580, %f542, %f548, %f500;
	fma.rn.f32 	%f581, %f542, %f549, %f501;
	fma.rn.f32 	%f582, %f542, %f550, %f502;
	fma.rn.f32 	%f583, %f542, %f551, %f503;
	fma.rn.f32 	%f584, %f542, %f552, %f504;
	fma.rn.f32 	%f585, %f542, %f553, %f505;
	fma.rn.f32 	%f586, %f542, %f554, %f506;
	fma.rn.f32 	%f587, %f543, %f547, %f507;
	fma.rn.f32 	%f588, %f543, %f548, %f508;
	fma.rn.f32 	%f589, %f543, %f549, %f509;
	fma.rn.f32 	%f590, %f543, %f550, %f510;
	fma.rn.f32 	%f591, %f543, %f551, %f511;
	fma.rn.f32 	%f592, %f543, %f552, %f512;
	fma.rn.f32 	%f593, %f543, %f553, %f513;
	fma.rn.f32 	%f594, %f543, %f554, %f514;
	fma.rn.f32 	%f595, %f544, %f547, %f515;
	fma.rn.f32 	%f596, %f544, %f548, %f516;
	fma.rn.f32 	%f597, %f544, %f549, %f517;
	fma.rn.f32 	%f598, %f544, %f550, %f518;
	fma.rn.f32 	%f599, %f544, %f551, %f519;
	fma.rn.f32 	%f600, %f544, %f552, %f520;
	fma.rn.f32 	%f601, %f544, %f553, %f521;
	fma.rn.f32 	%f602, %f544, %f554, %f522;
	fma.rn.f32 	%f603, %f545, %f547, %f523;
	fma.rn.f32 	%f604, %f545, %f548, %f524;
	fma.rn.f32 	%f605, %f545, %f549, %f525;
	fma.rn.f32 	%f606, %f545, %f550, %f526;
	fma.rn.f32 	%f607, %f545, %f551, %f527;
	fma.rn.f32 	%f608, %f545, %f552, %f528;
	fma.rn.f32 	%f609, %f545, %f553, %f529;
	fma.rn.f32 	%f610, %f545, %f554, %f530;
	fma.rn.f32 	%f611, %f546, %f547, %f531;
	fma.rn.f32 	%f612, %f546, %f548, %f532;
	fma.rn.f32 	%f613, %f546, %f549, %f533;
	fma.rn.f32 	%f614, %f546, %f550, %f534;
	fma.rn.f32 	%f615, %f546, %f551, %f535;
	fma.rn.f32 	%f616, %f546, %f552, %f536;
	fma.rn.f32 	%f617, %f546, %f553, %f537;
	fma.rn.f32 	%f618, %f546, %f554, %f538;
	ld.shared.f32 	%f619, [%r35+20];
	ld.shared.f32 	%f620, [%r35+148];
	ld.shared.f32 	%f621, [%r35+276];
	ld.shared.f32 	%f622, [%r35+404];
	ld.shared.f32 	%f623, [%r35+532];
	ld.shared.f32 	%f624, [%r35+660];
	ld.shared.f32 	%f625, [%r35+788];
	ld.shared.f32 	%f626, [%r35+916];
	ld.shared.f32 	%f627, [%r36+2560];
	ld.shared.f32 	%f628, [%r36+2564];
	ld.shared.f32 	%f629, [%r36+2568];
	ld.shared.f32 	%f630, [%r36+2572];
	ld.shared.f32 	%f631, [%r36+2576];
	ld.shared.f32 	%f632, [%r36+2580];
	ld.shared.f32 	%f633, [%r36+2584];
	ld.shared.f32 	%f634, [%r36+2588];
	fma.rn.f32 	%f635, %f619, %f627, %f555;
	fma.rn.f32 	%f636, %f619, %f628, %f556;
	fma.rn.f32 	%f637, %f619, %f629, %f557;
	fma.rn.f32 	%f638, %f619, %f630, %f558;
	fma.rn.f32 	%f639, %f619, %f631, %f559;
	fma.rn.f32 	%f640, %f619, %f632, %f560;
	fma.rn.f32 	%f641, %f619, %f633, %f561;
	fma.rn.f32 	%f642, %f619, %f634, %f562;
	fma.rn.f32 	%f643, %f620, %f627, %f563;
	fma.rn.f32 	%f644, %f620, %f628, %f564;
	fma.rn.f32 	%f645, %f620, %f629, %f565;
	fma.rn.f32 	%f646, %f620, %f630, %f566;
	fma.rn.f32 	%f647, %f620, %f631, %f567;
	fma.rn.f32 	%f648, %f620, %f632, %f568;
	fma.rn.f32 	%f649, %f620, %f633, %f569;
	fma.rn.f32 	%f650, %f620, %f634, %f570;
	fma.rn.f32 	%f651, %f621, %f627, %f571;
	fma.rn.f32 	%f652, %f621, %f628, %f572;
	fma.rn.f32 	%f653, %f621, %f629, %f573;
	fma.rn.f32 	%f654, %f621, %f630, %f574;
	fma.rn.f32 	%f655, %f621, %f631, %f575;
	fma.rn.f32 	%f656, %f621, %f632, %f576;
	fma.rn.f32 	%f657, %f621, %f633, %f577;
	fma.rn.f32 	%f658, %f621, %f634, %f578;
	fma.rn.f32 	%f659, %f622, %f627, %f579;
	fma.rn.f32 	%f660, %f622, %f628, %f580;
	fma.rn.f32 	%f661, %f622, %f629, %f581;
	fma.rn.f32 	%f662, %f622, %f630, %f582;
	fma.rn.f32 	%f663, %f622, %f631, %f583;
	fma.rn.f32 	%f664, %f622, %f632, %f584;
	fma.rn.f32 	%f665, %f622, %f633, %f585;
	fma.rn.f32 	%f666, %f622, %f634, %f586;
	fma.rn.f32 	%f667, %f623, %f627, %f587;
	fma.rn.f32 	%f668, %f623, %f628, %f588;
	fma.rn.f32 	%f669, %f623, %f629, %f589;
	fma.rn.f32 	%f670, %f623, %f630, %f590;
	fma.rn.f32 	%f671, %f623, %f631, %f591;
	fma.rn.f32 	%f672, %f623, %f632, %f592;
	fma.rn.f32 	%f673, %f623, %f633, %f593;
	fma.rn.f32 	%f674, %f623, %f634, %f594;
	fma.rn.f32 	%f675, %f624, %f627, %f595;
	fma.rn.f32 	%f676, %f624, %f628, %f596;
	fma.rn.f32 	%f677, %f624, %f629, %f597;
	fma.rn.f32 	%f678, %f624, %f630, %f598;
	fma.rn.f32 	%f679, %f624, %f631, %f599;
	fma.rn.f32 	%f680, %f624, %f632, %f600;
	fma.rn.f32 	%f681, %f624, %f633, %f601;
	fma.rn.f32 	%f682, %f624, %f634, %f602;
	fma.rn.f32 	%f683, %f625, %f627, %f603;
	fma.rn.f32 	%f684, %f625, %f628, %f604;
	fma.rn.f32 	%f685, %f625, %f629, %f605;
	fma.rn.f32 	%f686, %f625, %f630, %f606;
	fma.rn.f32 	%f687, %f625, %f631, %f607;
	fma.rn.f32 	%f688, %f625, %f632, %f608;
	fma.rn.f32 	%f689, %f625, %f633, %f609;
	fma.rn.f32 	%f690, %f625, %f634, %f610;
	fma.rn.f32 	%f691, %f626, %f627, %f611;
	fma.rn.f32 	%f692, %f626, %f628, %f612;
	fma.rn.f32 	%f693, %f626, %f629, %f613;
	fma.rn.f32 	%f694, %f626, %f630, %f614;
	fma.rn.f32 	%f695, %f626, %f631, %f615;
	fma.rn.f32 	%f696, %f626, %f632, %f616;
	fma.rn.f32 	%f697, %f626, %f633, %f617;
	fma.rn.f32 	%f698, %f626, %f634, %f618;
	ld.shared.f32 	%f699, [%r35+24];
	ld.shared.f32 	%f700, [%r35+152];
	ld.shared.f32 	%f701, [%r35+280];
	ld.shared.f32 	%f702, [%r35+408];
	ld.shared.f32 	%f703, [%r35+536];
	ld.shared.f32 	%f704, [%r35+664];
	ld.shared.f32 	%f705, [%r35+792];
	ld.shared.f32 	%f706, [%r35+920];
	ld.shared.f32 	%f707, [%r36+3072];
	ld.shared.f32 	%f708, [%r36+3076];
	ld.shared.f32 	%f709, [%r36+3080];
	ld.shared.f32 	%f710, [%r36+3084];
	ld.shared.f32 	%f711, [%r36+3088];
	ld.shared.f32 	%f712, [%r36+3092];
	ld.shared.f32 	%f713, [%r36+3096];
	ld.shared.f32 	%f714, [%r36+3100];
	fma.rn.f32 	%f715, %f699, %f707, %f635;
	fma.rn.f32 	%f716, %f699, %f708, %f636;
	fma.rn.f32 	%f717, %f699, %f709, %f637;
	fma.rn.f32 	%f718, %f699, %f710, %f638;
	fma.rn.f32 	%f719, %f699, %f711, %f639;
	fma.rn.f32 	%f720, %f699, %f712, %f640;
	fma.rn.f32 	%f721, %f699, %f713, %f641;
	fma.rn.f32 	%f722, %f699, %f714, %f642;
	fma.rn.f32 	%f723, %f700, %f707, %f643;
	fma.rn.f32 	%f724, %f700, %f708, %f644;
	fma.rn.f32 	%f725, %f700, %f709, %f645;
	fma.rn.f32 	%f726, %f700, %f710, %f646;
	fma.rn.f32 	%f727, %f700, %f711, %f647;
	fma.rn.f32 	%f728, %f700, %f712, %f648;
	fma.rn.f32 	%f729, %f700, %f713, %f649;
	fma.rn.f32 	%f730, %f700, %f714, %f650;
	fma.rn.f32 	%f731, %f701, %f707, %f651;
	fma.rn.f32 	%f732, %f701, %f708, %f652;
	fma.rn.f32 	%f733, %f701, %f709, %f653;
	fma.rn.f32 	%f734, %f701, %f710, %f654;
	fma.rn.f32 	%f735, %f701, %f711, %f655;
	fma.rn.f32 	%f736, %f701, %f712, %f656;
	fma.rn.f32 	%f737, %f701, %f713, %f657;
	fma.rn.f32 	%f738, %f701, %f714, %f658;
	fma.rn.f32 	%f739, %f702, %f707, %f659;
	fma.rn.f32 	%f740, %f702, %f708, %f660;
	fma.rn.f32 	%f741, %f702, %f709, %f661;
	fma.rn.f32 	%f742, %f702, %f710, %f662;
	fma.rn.f32 	%f743, %f702, %f711, %f663;
	fma.rn.f32 	%f744, %f702, %f712, %f664;
	fma.rn.f32 	%f745, %f702, %f713, %f665;
	fma.rn.f32 	%f746, %f702, %f714, %f666;
	fma.rn.f32 	%f747, %f703, %f707, %f667;
	fma.rn.f32 	%f748, %f703, %f708, %f668;
	fma.rn.f32 	%f749, %f703, %f709, %f669;
	fma.rn.f32 	%f750, %f703, %f710, %f670;
	fma.rn.f32 	%f751, %f703, %f711, %f671;
	fma.rn.f32 	%f752, %f703, %f712, %f672;
	fma.rn.f32 	%f753, %f703, %f713, %f673;
	fma.rn.f32 	%f754, %f703, %f714, %f674;
	fma.rn.f32 	%f755, %f704, %f707, %f675;
	fma.rn.f32 	%f756, %f704, %f708, %f676;
	fma.rn.f32 	%f757, %f704, %f709, %f677;
	fma.rn.f32 	%f758, %f704, %f710, %f678;
	fma.rn.f32 	%f759, %f704, %f711, %f679;
	fma.rn.f32 	%f760, %f704, %f712, %f680;
	fma.rn.f32 	%f761, %f704, %f713, %f681;
	fma.rn.f32 	%f762, %f704, %f714, %f682;
	fma.rn.f32 	%f763, %f705, %f707, %f683;
	fma.rn.f32 	%f764, %f705, %f708, %f684;
	fma.rn.f32 	%f765, %f705, %f709, %f685;
	fma.rn.f32 	%f766, %f705, %f710, %f686;
	fma.rn.f32 	%f767, %f705, %f711, %f687;
	fma.rn.f32 	%f768, %f705, %f712, %f688;
	fma.rn.f32 	%f769, %f705, %f713, %f689;
	fma.rn.f32 	%f770, %f705, %f714, %f690;
	fma.rn.f32 	%f771, %f706, %f707, %f691;
	fma.rn.f32 	%f772, %f706, %f708, %f692;
	fma.rn.f32 	%f773, %f706, %f709, %f693;
	fma.rn.f32 	%f774, %f706, %f710, %f694;
	fma.rn.f32 	%f775, %f706, %f711, %f695;
	fma.rn.f32 	%f776, %f706, %f712, %f696;
	fma.rn.f32 	%f777, %f706, %f713, %f697;
	fma.rn.f32 	%f778, %f706, %f714, %f698;
	ld.shared.f32 	%f779, [%r35+28];
	ld.shared.f32 	%f780, [%r35+156];
	ld.shared.f32 	%f781, [%r35+284];
	ld.shared.f32 	%f782, [%r35+412];
	ld.shared.f32 	%f783, [%r35+540];
	ld.shared.f32 	%f784, [%r35+668];
	ld.shared.f32 	%f785, [%r35+796];
	ld.shared.f32 	%f786, [%r35+924];
	ld.shared.f32 	%f787, [%r36+3584];
	ld.shared.f32 	%f788, [%r36+3588];
	ld.shared.f32 	%f789, [%r36+3592];
	ld.shared.f32 	%f790, [%r36+3596];
	ld.shared.f32 	%f791, [%r36+3600];
	ld.shared.f32 	%f792, [%r36+3604];
	ld.shared.f32 	%f793, [%r36+3608];
	ld.shared.f32 	%f794, [%r36+3612];
	fma.rn.f32 	%f795, %f779, %f787, %f715;
	fma.rn.f32 	%f796, %f779, %f788, %f716;
	fma.rn.f32 	%f797, %f779, %f789, %f717;
	fma.rn.f32 	%f798, %f779, %f790, %f718;
	fma.rn.f32 	%f799, %f779, %f791, %f719;
	fma.rn.f32 	%f800, %f779, %f792, %f720;
	fma.rn.f32 	%f801, %f779, %f793, %f721;
	fma.rn.f32 	%f802, %f779, %f794, %f722;
	fma.rn.f32 	%f803, %f780, %f787, %f723;
	fma.rn.f32 	%f804, %f780, %f788, %f724;
	fma.rn.f32 	%f805, %f780, %f789, %f725;
	fma.rn.f32 	%f806, %f780, %f790, %f726;
	fma.rn.f32 	%f807, %f780, %f791, %f727;
	fma.rn.f32 	%f808, %f780, %f792, %f728;
	fma.rn.f32 	%f809, %f780, %f793, %f729;
	fma.rn.f32 	%f810, %f780, %f794, %f730;
	fma.rn.f32 	%f811, %f781, %f787, %f731;
	fma.rn.f32 	%f812, %f781, %f788, %f732;
	fma.rn.f32 	%f813, %f781, %f789, %f733;
	fma.rn.f32 	%f814, %f781, %f790, %f734;
	fma.rn.f32 	%f815, %f781, %f791, %f735;
	fma.rn.f32 	%f816, %f781, %f792, %f736;
	fma.rn.f32 	%f817, %f781, %f793, %f737;
	fma.rn.f32 	%f818, %f781, %f794, %f738;
	fma.rn.f32 	%f819, %f782, %f787, %f739;
	fma.rn.f32 	%f820, %f782, %f788, %f740;
	fma.rn.f32 	%f821, %f782, %f789, %f741;
	fma.rn.f32 	%f822, %f782, %f790, %f742;
	fma.rn.f32 	%f823, %f782, %f791, %f743;
	fma.rn.f32 	%f824, %f782, %f792, %f744;
	fma.rn.f32 	%f825, %f782, %f793, %f745;
	fma.rn.f32 	%f826, %f782, %f794, %f746;
	fma.rn.f32 	%f827, %f783, %f787, %f747;
	fma.rn.f32 	%f828, %f783, %f788, %f748;
	fma.rn.f32 	%f829, %f783, %f789, %f749;
	fma.rn.f32 	%f830, %f783, %f790, %f750;
	fma.rn.f32 	%f831, %f783, %f791, %f751;
	fma.rn.f32 	%f832, %f783, %f792, %f752;
	fma.rn.f32 	%f833, %f783, %f793, %f753;
	fma.rn.f32 	%f834, %f783, %f794, %f754;
	fma.rn.f32 	%f835, %f784, %f787, %f755;
	fma.rn.f32 	%f836, %f784, %f788, %f756;
	fma.rn.f32 	%f837, %f784, %f789, %f757;
	fma.rn.f32 	%f838, %f784, %f790, %f758;
	fma.rn.f32 	%f839, %f784, %f791, %f759;
	fma.rn.f32 	%f840, %f784, %f792, %f760;
	fma.rn.f32 	%f841, %f784, %f793, %f761;
	fma.rn.f32 	%f842, %f784, %f794, %f762;
	fma.rn.f32 	%f843, %f785, %f787, %f763;
	fma.rn.f32 	%f844, %f785, %f788, %f764;
	fma.rn.f32 	%f845, %f785, %f789, %f765;
	fma.rn.f32 	%f846, %f785, %f790, %f766;
	fma.rn.f32 	%f847, %f785, %f791, %f767;
	fma.rn.f32 	%f848, %f785, %f792, %f768;
	fma.rn.f32 	%f849, %f785, %f793, %f769;
	fma.rn.f32 	%f850, %f785, %f794, %f770;
	fma.rn.f32 	%f851, %f786, %f787, %f771;
	fma.rn.f32 	%f852, %f786, %f788, %f772;
	fma.rn.f32 	%f853, %f786, %f789, %f773;
	fma.rn.f32 	%f854, %f786, %f790, %f774;
	fma.rn.f32 	%f855, %f786, %f791, %f775;
	fma.rn.f32 	%f856, %f786, %f792, %f776;
	fma.rn.f32 	%f857, %f786, %f793, %f777;
	fma.rn.f32 	%f858, %f786, %f794, %f778;
	ld.shared.f32 	%f859, [%r35+32];
	ld.shared.f32 	%f860, [%r35+160];
	ld.shared.f32 	%f861, [%r35+288];
	ld.shared.f32 	%f862, [%r35+416];
	ld.shared.f32 	%f863, [%r35+544];
	ld.shared.f32 	%f864, [%r35+672];
	ld.shared.f32 	%f865, [%r35+800];
	ld.shared.f32 	%f866, [%r35+928];
	ld.shared.f32 	%f867, [%r36+4096];
	ld.shared.f32 	%f868, [%r36+4100];
	ld.shared.f32 	%f869, [%r36+4104];
	ld.shared.f32 	%f870, [%r36+4108];
	ld.shared.f32 	%f871, [%r36+4112];
	ld.shared.f32 	%f872, [%r36+4116];
	ld.shared.f32 	%f873, [%r36+4120];
	ld.shared.f32 	%f874, [%r36+4124];
	fma.rn.f32 	%f875, %f859, %f867, %f795;
	fma.rn.f32 	%f876, %f859, %f868, %f796;
	fma.rn.f32 	%f877, %f859, %f869, %f797;
	fma.rn.f32 	%f878, %f859, %f870, %f798;
	fma.rn.f32 	%f879, %f859, %f871, %f799;
	fma.rn.f32 	%f880, %f859, %f872, %f800;
	fma.rn.f32 	%f881, %f859, %f873, %f801;
	fma.rn.f32 	%f882, %f859, %f874, %f802;
	fma.rn.f32 	%f883, %f860, %f867, %f803;
	fma.rn.f32 	%f884, %f860, %f868, %f804;
	fma.rn.f32 	%f885, %f860, %f869, %f805;
	fma.rn.f32 	%f886, %f860, %f870, %f806;
	fma.rn.f32 	%f887, %f860, %f871, %f807;
	fma.rn.f32 	%f888, %f860, %f872, %f808;
	fma.rn.f32 	%f889, %f860, %f873, %f809;
	fma.rn.f32 	%f890, %f860, %f874, %f810;
	fma.rn.f32 	%f891, %f861, %f867, %f811;
	fma.rn.f32 	%f892, %f861, %f868, %f812;
	fma.rn.f32 	%f893, %f861, %f869, %f813;
	fma.rn.f32 	%f894, %f861, %f870, %f814;
	fma.rn.f32 	%f895, %f861, %f871, %f815;
	fma.rn.f32 	%f896, %f861, %f872, %f816;
	fma.rn.f32 	%f897, %f861, %f873, %f817;
	fma.rn.f32 	%f898, %f861, %f874, %f818;
	fma.rn.f32 	%f899, %f862, %f867, %f819;
	fma.rn.f32 	%f900, %f862, %f868, %f820;
	fma.rn.f32 	%f901, %f862, %f869, %f821;
	fma.rn.f32 	%f902, %f862, %f870, %f822;
	fma.rn.f32 	%f903, %f862, %f871, %f823;
	fma.rn.f32 	%f904, %f862, %f872, %f824;
	fma.rn.f32 	%f905, %f862, %f873, %f825;
	fma.rn.f32 	%f906, %f862, %f874, %f826;
	fma.rn.f32 	%f907, %f863, %f867, %f827;
	fma.rn.f32 	%f908, %f863, %f868, %f828;
	fma.rn.f32 	%f909, %f863, %f869, %f829;
	fma.rn.f32 	%f910, %f863, %f870, %f830;
	fma.rn.f32 	%f911, %f863, %f871, %f831;
	fma.rn.f32 	%f912, %f863, %f872, %f832;
	fma.rn.f32 	%f913, %f863, %f873, %f833;
	fma.rn.f32 	%f914, %f863, %f874, %f834;
	fma.rn.f32 	%f915, %f864, %f867, %f835;
	fma.rn.f32 	%f916, %f864, %f868, %f836;
	fma.rn.f32 	%f917, %f864, %f869, %f837;
	fma.rn.f32 	%f918, %f864, %f870, %f838;
	fma.rn.f32 	%f919, %f864, %f871, %f839;
	fma.rn.f32 	%f920, %f864, %f872, %f840;
	fma.rn.f32 	%f921, %f864, %f873, %f841;
	fma.rn.f32 	%f922, %f864, %f874, %f842;
	fma.rn.f32 	%f923, %f865, %f867, %f843;
	fma.rn.f32 	%f924, %f865, %f868, %f844;
	fma.rn.f32 	%f925, %f865, %f869, %f845;
	fma.rn.f32 	%f926, %f865, %f870, %f846;
	fma.rn.f32 	%f927, %f865, %f871, %f847;
	fma.rn.f32 	%f928, %f865, %f872, %f848;
	fma.rn.f32 	%f929, %f865, %f873, %f849;
	fma.rn.f32 	%f930, %f865, %f874, %f850;
	fma.rn.f32 	%f931, %f866, %f867, %f851;
	fma.rn.f32 	%f932, %f866, %f868, %f852;
	fma.rn.f32 	%f933, %f866, %f869, %f853;
	fma.rn.f32 	%f934, %f866, %f870, %f854;
	fma.rn.f32 	%f935, %f866, %f871, %f855;
	fma.rn.f32 	%f936, %f866, %f872, %f856;
	fma.rn.f32 	%f937, %f866, %f873, %f857;
	fma.rn.f32 	%f938, %f866, %f874, %f858;
	ld.shared.f32 	%f939, [%r35+36];
	ld.shared.f32 	%f940, [%r35+164];
	ld.shared.f32 	%f941, [%r35+292];
	ld.shared.f32 	%f942, [%r35+420];
	ld.shared.f32 	%f943, [%r35+548];
	ld.shared.f32 	%f944, [%r35+676];
	ld.shared.f32 	%f945, [%r35+804];
	ld.shared.f32 	%f946, [%r35+932];
	ld.shared.f32 	%f947, [%r36+4608];
	ld.shared.f32 	%f948, [%r36+4612];
	ld.shared.f32 	%f949, [%r36+4616];
	ld.shared.f32 	%f950, [%r36+4620];
	ld.shared.f32 	%f951, [%r36+4624];
	ld.shared.f32 	%f952, [%r36+4628];
	ld.shared.f32 	%f953, [%r36+4632];
	ld.shared.f32 	%f954, [%r36+4636];
	fma.rn.f32 	%f955, %f939, %f947, %f875;
	fma.rn.f32 	%f956, %f939, %f948, %f876;
	fma.rn.f32 	%f957, %f939, %f949, %f877;
	fma.rn.f32 	%f958, %f939, %f950, %f878;
	fma.rn.f32 	%f959, %f939, %f951, %f879;
	fma.rn.f32 	%f960, %f939, %f952, %f880;
	fma.rn.f32 	%f961, %f939, %f953, %f881;
	fma.rn.f32 	%f962, %f939, %f954, %f882;
	fma.rn.f32 	%f963, %f940, %f947, %f883;
	fma.rn.f32 	%f964, %f940, %f948, %f884;
	fma.rn.f32 	%f965, %f940, %f949, %f885;
	fma.rn.f32 	%f966, %f940, %f950, %f886;
	fma.rn.f32 	%f967, %f940, %f951, %f887;
	fma.rn.f32 	%f968, %f940, %f952, %f888;
	fma.rn.f32 	%f969, %f940, %f953, %f889;
	fma.rn.f32 	%f970, %f940, %f954, %f890;
	fma.rn.f32 	%f971, %f941, %f947, %f891;
	fma.rn.f32 	%f972, %f941, %f948, %f892;
	fma.rn.f32 	%f973, %f941, %f949, %f893;
	fma.rn.f32 	%f974, %f941, %f950, %f894;
	fma.rn.f32 	%f975, %f941, %f951, %f895;
	fma.rn.f32 	%f976, %f941, %f952, %f896;
	fma.rn.f32 	%f977, %f941, %f953, %f897;
	fma.rn.f32 	%f978, %f941, %f954, %f898;
	fma.rn.f32 	%f979, %f942, %f947, %f899;
	fma.rn.f32 	%f980, %f942, %f948, %f900;
	fma.rn.f32 	%f981, %f942, %f949, %f901;
	fma.rn.f32 	%f982, %f942, %f950, %f902;
	fma.rn.f32 	%f983, %f942, %f951, %f903;
	fma.rn.f32 	%f984, %f942, %f952, %f904;
	fma.rn.f32 	%f985, %f942, %f953, %f905;
	fma.rn.f32 	%f986, %f942, %f954, %f906;
	fma.rn.f32 	%f987, %f943, %f947, %f907;
	fma.rn.f32 	%f988, %f943, %f948, %f908;
	fma.rn.f32 	%f989, %f943, %f949, %f909;
	fma.rn.f32 	%f990, %f943, %f950, %f910;
	fma.rn.f32 	%f991, %f943, %f951, %f911;
	fma.rn.f32 	%f992, %f943, %f952, %f912;
	fma.rn.f32 	%f993, %f943, %f953, %f913;
	fma.rn.f32 	%f994, %f943, %f954, %f914;
	fma.rn.f32 	%f995, %f944, %f947, %f915;
	fma.rn.f32 	%f996, %f944, %f948, %f916;
	fma.rn.f32 	%f997, %f944, %f949, %f917;
	fma.rn.f32 	%f998, %f944, %f950, %f918;
	fma.rn.f32 	%f999, %f944, %f951, %f919;
	fma.rn.f32 	%f1000, %f944, %f952, %f920;
	fma.rn.f32 	%f1001, %f944, %f953, %f921;
	fma.rn.f32 	%f1002, %f944, %f954, %f922;
	fma.rn.f32 	%f1003, %f945, %f947, %f923;
	fma.rn.f32 	%f1004, %f945, %f948, %f924;
	fma.rn.f32 	%f1005, %f945, %f949, %f925;
	fma.rn.f32 	%f1006, %f945, %f950, %f926;
	fma.rn.f32 	%f1007, %f945, %f951, %f927;
	fma.rn.f32 	%f1008, %f945, %f952, %f928;
	fma.rn.f32 	%f1009, %f945, %f953, %f929;
	fma.rn.f32 	%f1010, %f945, %f954, %f930;
	fma.rn.f32 	%f1011, %f946, %f947, %f931;
	fma.rn.f32 	%f1012, %f946, %f948, %f932;
	fma.rn.f32 	%f1013, %f946, %f949, %f933;
	fma.rn.f32 	%f1014, %f946, %f950, %f934;
	fma.rn.f32 	%f1015, %f946, %f951, %f935;
	fma.rn.f32 	%f1016, %f946, %f952, %f936;
	fma.rn.f32 	%f1017, %f946, %f953, %f937;
	fma.rn.f32 	%f1018, %f946, %f954, %f938;
	ld.shared.f32 	%f1019, [%r35+40];
	ld.shared.f32 	%f1020, [%r35+168];
	ld.shared.f32 	%f1021, [%r35+296];
	ld.shared.f32 	%f1022, [%r35+424];
	ld.shared.f32 	%f1023, [%r35+552];
	ld.shared.f32 	%f1024, [%r35+680];
	ld.shared.f32 	%f1025, [%r35+808];
	ld.shared.f32 	%f1026, [%r35+936];
	ld.shared.f32 	%f1027, [%r36+5120];
	ld.shared.f32 	%f1028, [%r36+5124];
	ld.shared.f32 	%f1029, [%r36+5128];
	ld.shared.f32 	%f1030, [%r36+5132];
	ld.shared.f32 	%f1031, [%r36+5136];
	ld.shared.f32 	%f1032, [%r36+5140];
	ld.shared.f32 	%f1033, [%r36+5144];
	ld.shared.f32 	%f1034, [%r36+5148];
	fma.rn.f32 	%f1035, %f1019, %f1027, %f955;
	fma.rn.f32 	%f1036, %f1019, %f1028, %f956;
	fma.rn.f32 	%f1037, %f1019, %f1029, %f957;
	fma.rn.f32 	%f1038, %f1019, %f1030, %f958;
	fma.rn.f32 	%f1039, %f1019, %f1031, %f959;
	fma.rn.f32 	%f1040, %f1019, %f1032, %f960;
	fma.rn.f32 	%f1041, %f1019, %f1033, %f961;
	fma.rn.f32 	%f1042, %f1019, %f1034, %f962;
	fma.rn.f32 	%f1043, %f1020, %f1027, %f963;
	fma.rn.f32 	%f1044, %f1020, %f1028, %f964;
	fma.rn.f32 	%f1045, %f1020, %f1029, %f965;
	fma.rn.f32 	%f1046, %f1020, %f1030, %f966;
	fma.rn.f32 	%f1047, %f1020, %f1031, %f967;
	fma.rn.f32 	%f1048, %f1020, %f1032, %f968;
	fma.rn.f32 	%f1049, %f1020, %f1033, %f969;
	fma.rn.f32 	%f1050, %f1020, %f1034, %f970;
	fma.rn.f32 	%f1051, %f1021, %f1027, %f971;
	fma.rn.f32 	%f1052, %f1021, %f1028, %f972;
	fma.rn.f32 	%f1053, %f1021, %f1029, %f973;
	fma.rn.f32 	%f1054, %f1021, %f1030, %f974;
	fma.rn.f32 	%f1055, %f1021, %f1031, %f975;
	fma.rn.f32 	%f1056, %f1021, %f1032, %f976;
	fma.rn.f32 	%f1057, %f1021, %f1033, %f977;
	fma.rn.f32 	%f1058, %f1021, %f1034, %f978;
	fma.rn.f32 	%f1059, %f1022, %f1027, %f979;
	fma.rn.f32 	%f1060, %f1022, %f1028, %f980;
	fma.rn.f32 	%f1061, %f1022, %f1029, %f981;
	fma.rn.f32 	%f1062, %f1022, %f1030, %f982;
	fma.rn.f32 	%f1063, %f1022, %f1031, %f983;
	fma.rn.f32 	%f1064, %f1022, %f1032, %f984;
	fma.rn.f32 	%f1065, %f1022, %f1033, %f985;
	fma.rn.f32 	%f1066, %f1022, %f1034, %f986;
	fma.rn.f32 	%f1067, %f1023, %f1027, %f987;
	fma.rn.f32 	%f1068, %f1023, %f1028, %f988;
	fma.rn.f32 	%f1069, %f1023, %f1029, %f989;
	fma.rn.f32 	%f1070, %f1023, %f1030, %f990;
	fma.rn.f32 	%f1071, %f1023, %f1031, %f991;
	fma.rn.f32 	%f1072, %f1023, %f1032, %f992;
	fma.rn.f32 	%f1073, %f1023, %f1033, %f993;
	fma.rn.f32 	%f1074, %f1023, %f1034, %f994;
	fma.rn.f32 	%f1075, %f1024, %f1027, %f995;
	fma.rn.f32 	%f1076, %f1024, %f1028, %f996;
	fma.rn.f32 	%f1077, %f1024, %f1029, %f997;
	fma.rn.f32 	%f1078, %f1024, %f1030, %f998;
	fma.rn.f32 	%f1079, %f1024, %f1031, %f999;
	fma.rn.f32 	%f1080, %f1024, %f1032, %f1000;
	fma.rn.f32 	%f1081, %f1024, %f1033, %f1001;
	fma.rn.f32 	%f1082, %f1024, %f1034, %f1002;
	fma.rn.f32 	%f1083, %f1025, %f1027, %f1003;
	fma.rn.f32 	%f1084, %f1025, %f1028, %f1004;
	fma.rn.f32 	%f1085, %f1025, %f1029, %f1005;
	fma.rn.f32 	%f1086, %f1025, %f1030, %f1006;
	fma.rn.f32 	%f1087, %f1025, %f1031, %f1007;
	fma.rn.f32 	%f1088, %f1025, %f1032, %f1008;
	fma.rn.f32 	%f1089, %f1025, %f1033, %f1009;
	fma.rn.f32 	%f1090, %f1025, %f1034, %f1010;
	fma.rn.f32 	%f1091, %f1026, %f1027, %f1011;
	fma.rn.f32 	%f1092, %f1026, %f1028, %f1012;
	fma.rn.f32 	%f1093, %f1026, %f1029, %f1013;
	fma.rn.f32 	%f1094, %f1026, %f1030, %f1014;
	fma.rn.f32 	%f1095, %f1026, %f1031, %f1015;
	fma.rn.f32 	%f1096, %f1026, %f1032, %f1016;
	fma.rn.f32 	%f1097, %f1026, %f1033, %f1017;
	fma.rn.f32 	%f1098, %f1026, %f1034, %f1018;
	ld.shared.f32 	%f1099, [%r35+44];
	ld.shared.f32 	%f1100, [%r35+172];
	ld.shared.f32 	%f1101, [%r35+300];
	ld.shared.f32 	%f1102, [%r35+428];
	ld.shared.f32 	%f1103, [%r35+556];
	ld.shared.f32 	%f1104, [%r35+684];
	ld.shared.f32 	%f1105, [%r35+812];
	ld.shared.f32 	%f1106, [%r35+940];
	ld.shared.f32 	%f1107, [%r36+5632];
	ld.shared.f32 	%f1108, [%r36+5636];
	ld.shared.f32 	%f1109, [%r36+5640];
	ld.shared.f32 	%f1110, [%r36+5644];
	ld.shared.f32 	%f1111, [%r36+5648];
	ld.shared.f32 	%f1112, [%r36+5652];
	ld.shared.f32 	%f1113, [%r36+5656];
	ld.shared.f32 	%f1114, [%r36+5660];
	fma.rn.f32 	%f1115, %f1099, %f1107, %f1035;
	fma.rn.f32 	%f1116, %f1099, %f1108, %f1036;
	fma.rn.f32 	%f1117, %f1099, %f1109, %f1037;
	fma.rn.f32 	%f1118, %f1099, %f1110, %f1038;
	fma.rn.f32 	%f1119, %f1099, %f1111, %f1039;
	fma.rn.f32 	%f1120, %f1099, %f1112, %f1040;
	fma.rn.f32 	%f1121, %f1099, %f1113, %f1041;
	fma.rn.f32 	%f1122, %f1099, %f1114, %f1042;
	fma.rn.f32 	%f1123, %f1100, %f1107, %f1043;
	fma.rn.f32 	%f1124, %f1100, %f1108, %f1044;
	fma.rn.f32 	%f1125, %f1100, %f1109, %f1045;
	fma.rn.f32 	%f1126, %f1100, %f1110, %f1046;
	fma.rn.f32 	%f1127, %f1100, %f1111, %f1047;
	fma.rn.f32 	%f1128, %f1100, %f1112, %f1048;
	fma.rn.f32 	%f1129, %f1100, %f1113, %f1049;
	fma.rn.f32 	%f1130, %f1100, %f1114, %f1050;
	fma.rn.f32 	%f1131, %f1101, %f1107, %f1051;
	fma.rn.f32 	%f1132, %f1101, %f1108, %f1052;
	fma.rn.f32 	%f1133, %f1101, %f1109, %f1053;
	fma.rn.f32 	%f1134, %f1101, %f1110, %f1054;
	fma.rn.f32 	%f1135, %f1101, %f1111, %f1055;
	fma.rn.f32 	%f1136, %f1101, %f1112, %f1056;
	fma.rn.f32 	%f1137, %f1101, %f1113, %f1057;
	fma.rn.f32 	%f1138, %f1101, %f1114, %f1058;
	fma.rn.f32 	%f1139, %f1102, %f1107, %f1059;
	fma.rn.f32 	%f1140, %f1102, %f1108, %f1060;
	fma.rn.f32 	%f1141, %f1102, %f1109, %f1061;
	fma.rn.f32 	%f1142, %f1102, %f1110, %f1062;
	fma.rn.f32 	%f1143, %f1102, %f1111, %f1063;
	fma.rn.f32 	%f1144, %f1102, %f1112, %f1064;
	fma.rn.f32 	%f1145, %f1102, %f1113, %f1065;
	fma.rn.f32 	%f1146, %f1102, %f1114, %f1066;
	fma.rn.f32 	%f1147, %f1103, %f1107, %f1067;
	fma.rn.f32 	%f1148, %f1103, %f1108, %f1068;
	fma.rn.f32 	%f1149, %f1103, %f1109, %f1069;
	fma.rn.f32 	%f1150, %f1103, %f1110, %f1070;
	fma.rn.f32 	%f1151, %f1103, %f1111, %f1071;
	fma.rn.f32 	%f1152, %f1103, %f1112, %f1072;
	fma.rn.f32 	%f1153, %f1103, %f1113, %f1073;
	fma.rn.f32 	%f1154, %f1103, %f1114, %f1074;
	fma.rn.f32 	%f1155, %f1104, %f1107, %f1075;
	fma.rn.f32 	%f1156, %f1104, %f1108, %f1076;
	fma.rn.f32 	%f1157, %f1104, %f1109, %f1077;
	fma.rn.f32 	%f1158, %f1104, %f1110, %f1078;
	fma.rn.f32 	%f1159, %f1104, %f1111, %f1079;
	fma.rn.f32 	%f1160, %f1104, %f1112, %f1080;
	fma.rn.f32 	%f1161, %f1104, %f1113, %f1081;
	fma.rn.f32 	%f1162, %f1104, %f1114, %f1082;
	fma.rn.f32 	%f1163, %f1105, %f1107, %f1083;
	fma.rn.f32 	%f1164, %f1105, %f1108, %f1084;
	fma.rn.f32 	%f1165, %f1105, %f1109, %f1085;
	fma.rn.f32 	%f1166, %f1105, %f1110, %f1086;
	fma.rn.f32 	%f1167, %f1105, %f1111, %f1087;
	fma.rn.f32 	%f1168, %f1105, %f1112, %f1088;
	fma.rn.f32 	%f1169, %f1105, %f1113, %f1089;
	fma.rn.f32 	%f1170, %f1105, %f1114, %f1090;
	fma.rn.f32 	%f1171, %f1106, %f1107, %f1091;
	fma.rn.f32 	%f1172, %f1106, %f1108, %f1092;
	fma.rn.f32 	%f1173, %f1106, %f1109, %f1093;
	fma.rn.f32 	%f1174, %f1106, %f1110, %f1094;
	fma.rn.f32 	%f1175, %f1106, %f1111, %f1095;
	fma.rn.f32 	%f1176, %f1106, %f1112, %f1096;
	fma.rn.f32 	%f1177, %f1106, %f1113, %f1097;
	fma.rn.f32 	%f1178, %f1106, %f1114, %f1098;
	ld.shared.f32 	%f1179, [%r35+48];
	ld.shared.f32 	%f1180, [%r35+176];
	ld.shared.f32 	%f1181, [%r35+304];
	ld.shared.f32 	%f1182, [%r35+432];
	ld.shared.f32 	%f1183, [%r35+560];
	ld.shared.f32 	%f1184, [%r35+688];
	ld.shared.f32 	%f1185, [%r35+816];
	ld.shared.f32 	%f1186, [%r35+944];
	ld.shared.f32 	%f1187, [%r36+6144];
	ld.shared.f32 	%f1188, [%r36+6148];
	ld.shared.f32 	%f1189, [%r36+6152];
	ld.shared.f32 	%f1190, [%r36+6156];
	ld.shared.f32 	%f1191, [%r36+6160];
	ld.shared.f32 	%f1192, [%r36+6164];
	ld.shared.f32 	%f1193, [%r36+6168];
	ld.shared.f32 	%f1194, [%r36+6172];
	fma.rn.f32 	%f1195, %f1179, %f1187, %f1115;
	fma.rn.f32 	%f1196, %f1179, %f1188, %f1116;
	fma.rn.f32 	%f1197, %f1179, %f1189, %f1117;
	fma.rn.f32 	%f1198, %f1179, %f1190, %f1118;
	fma.rn.f32 	%f1199, %f1179, %f1191, %f1119;
	fma.rn.f32 	%f1200, %f1179, %f1192, %f1120;
	fma.rn.f32 	%f1201, %f1179, %f1193, %f1121;
	fma.rn.f32 	%f1202, %f1179, %f1194, %f1122;
	fma.rn.f32 	%f1203, %f1180, %f1187, %f1123;
	fma.rn.f32 	%f1204, %f1180, %f1188, %f1124;
	fma.rn.f32 	%f1205, %f1180, %f1189, %f1125;
	fma.rn.f32 	%f1206, %f1180, %f1190, %f1126;
	fma.rn.f32 	%f1207, %f1180, %f1191, %f1127;
	fma.rn.f32 	%f1208, %f1180, %f1192, %f1128;
	fma.rn.f32 	%f1209, %f1180, %f1193, %f1129;
	fma.rn.f32 	%f1210, %f1180, %f1194, %f1130;
	fma.rn.f32 	%f1211, %f1181, %f1187, %f1131;
	fma.rn.f32 	%f1212, %f1181, %f1188, %f1132;
	fma.rn.f32 	%f1213, %f1181, %f1189, %f1133;
	fma.rn.f32 	%f1214, %f1181, %f1190, %f1134;
	fma.rn.f32 	%f1215, %f1181, %f1191, %f1135;
	fma.rn.f32 	%f1216, %f1181, %f1192, %f1136;
	fma.rn.f32 	%f1217, %f1181, %f1193, %f1137;
	fma.rn.f32 	%f1218, %f1181, %f1194, %f1138;
	fma.rn.f32 	%f1219, %f1182, %f1187, %f1139;
	fma.rn.f32 	%f1220, %f1182, %f1188, %f1140;
	fma.rn.f32 	%f1221, %f1182, %f1189, %f1141;
	fma.rn.f32 	%f1222, %f1182, %f1190, %f1142;
	fma.rn.f32 	%f1223, %f1182, %f1191, %f1143;
	fma.rn.f32 	%f1224, %f1182, %f1192, %f1144;
	fma.rn.f32 	%f1225, %f1182, %f1193, %f1145;
	fma.rn.f32 	%f1226, %f1182, %f1194, %f1146;
	fma.rn.f32 	%f1227, %f1183, %f1187, %f1147;
	fma.rn.f32 	%f1228, %f1183, %f1188, %f1148;
	fma.rn.f32 	%f1229, %f1183, %f1189, %f1149;
	fma.rn.f32 	%f1230, %f1183, %f1190, %f1150;
	fma.rn.f32 	%f1231, %f1183, %f1191, %f1151;
	fma.rn.f32 	%f1232, %f1183, %f1192, %f1152;
	fma.rn.f32 	%f1233, %f1183, %f1193, %f1153;
	fma.rn.f32 	%f1234, %f1183, %f1194, %f1154;
	fma.rn.f32 	%f1235, %f1184, %f1187, %f1155;
	fma.rn.f32 	%f1236, %f1184, %f1188, %f1156;
	fma.rn.f32 	%f1237, %f1184, %f1189, %f1157;
	fma.rn.f32 	%f1238, %f1184, %f1190, %f1158;
	fma.rn.f32 	%f1239, %f1184, %f1191, %f1159;
	fma.rn.f32 	%f1240, %f1184, %f1192, %f1160;
	fma.rn.f32 	%f1241, %f1184, %f1193, %f1161;
	fma.rn.f32 	%f1242, %f1184, %f1194, %f1162;
	fma.rn.f32 	%f1243, %f1185, %f1187, %f1163;
	fma.rn.f32 	%f1244, %f1185, %f1188, %f1164;
	fma.rn.f32 	%f1245, %f1185, %f1189, %f1165;
	fma.rn.f32 	%f1246, %f1185, %f1190, %f1166;
	fma.rn.f32 	%f1247, %f1185, %f1191, %f1167;
	fma.rn.f32 	%f1248, %f1185, %f1192, %f1168;
	fma.rn.f32 	%f1249, %f1185, %f1193, %f1169;
	fma.rn.f32 	%f1250, %f1185, %f1194, %f1170;
	fma.rn.f32 	%f1251, %f1186, %f1187, %f1171;
	fma.rn.f32 	%f1252, %f1186, %f1188, %f1172;
	fma.rn.f32 	%f1253, %f1186, %f1189, %f1173;
	fma.rn.f32 	%f1254, %f1186, %f1190, %f1174;
	fma.rn.f32 	%f1255, %f1186, %f1191, %f1175;
	fma.rn.f32 	%f1256, %f1186, %f1192, %f1176;
	fma.rn.f32 	%f1257, %f1186, %f1193, %f1177;
	fma.rn.f32 	%f1258, %f1186, %f1194, %f1178;
	ld.shared.f32 	%f1259, [%r35+52];
	ld.shared.f32 	%f1260, [%r35+180];
	ld.shared.f32 	%f1261, [%r35+308];
	ld.shared.f32 	%f1262, [%r35+436];
	ld.shared.f32 	%f1263, [%r35+564];
	ld.shared.f32 	%f1264, [%r35+692];
	ld.shared.f32 	%f1265, [%r35+820];
	ld.shared.f32 	%f1266, [%r35+948];
	ld.shared.f32 	%f1267, [%r36+6656];
	ld.shared.f32 	%f1268, [%r36+6660];
	ld.shared.f32 	%f1269, [%r36+6664];
	ld.shared.f32 	%f1270, [%r36+6668];
	ld.shared.f32 	%f1271, [%r36+6672];
	ld.shared.f32 	%f1272, [%r36+6676];
	ld.shared.f32 	%f1273, [%r36+6680];
	ld.shared.f32 	%f1274, [%r36+6684];
	fma.rn.f32 	%f1275, %f1259, %f1267, %f1195;
	fma.rn.f32 	%f1276, %f1259, %f1268, %f1196;
	fma.rn.f32 	%f1277, %f1259, %f1269, %f1197;
	fma.rn.f32 	%f1278, %f1259, %f1270, %f1198;
	fma.rn.f32 	%f1279, %f1259, %f1271, %f1199;
	fma.rn.f32 	%f1280, %f1259, %f1272, %f1200;
	fma.rn.f32 	%f1281, %f1259, %f1273, %f1201;
	fma.rn.f32 	%f1282, %f1259, %f1274, %f1202;
	fma.rn.f32 	%f1283, %f1260, %f1267, %f1203;
	fma.rn.f32 	%f1284, %f1260, %f1268, %f1204;
	fma.rn.f32 	%f1285, %f1260, %f1269, %f1205;
	fma.rn.f32 	%f1286, %f1260, %f1270, %f1206;
	fma.rn.f32 	%f1287, %f1260, %f1271, %f1207;
	fma.rn.f32 	%f1288, %f1260, %f1272, %f1208;
	fma.rn.f32 	%f1289, %f1260, %f1273, %f1209;
	fma.rn.f32 	%f1290, %f1260, %f1274, %f1210;
	fma.rn.f32 	%f1291, %f1261, %f1267, %f1211;
	fma.rn.f32 	%f1292, %f1261, %f1268, %f1212;
	fma.rn.f32 	%f1293, %f1261, %f1269, %f1213;
	fma.rn.f32 	%f1294, %f1261, %f1270, %f1214;
	fma.rn.f32 	%f1295, %f1261, %f1271, %f1215;
	fma.rn.f32 	%f1296, %f1261, %f1272, %f1216;
	fma.rn.f32 	%f1297, %f1261, %f1273, %f1217;
	fma.rn.f32 	%f1298, %f1261, %f1274, %f1218;
	fma.rn.f32 	%f1299, %f1262, %f1267, %f1219;
	fma.rn.f32 	%f1300, %f1262, %f1268, %f1220;
	fma.rn.f32 	%f1301, %f1262, %f1269, %f1221;
	fma.rn.f32 	%f1302, %f1262, %f1270, %f1222;
	fma.rn.f32 	%f1303, %f1262, %f1271, %f1223;
	fma.rn.f32 	%f1304, %f1262, %f1272, %f1224;
	fma.rn.f32 	%f1305, %f1262, %f1273, %f1225;
	fma.rn.f32 	%f1306, %f1262, %f1274, %f1226;
	fma.rn.f32 	%f1307, %f1263, %f1267, %f1227;
	fma.rn.f32 	%f1308, %f1263, %f1268, %f1228;
	fma.rn.f32 	%f1309, %f1263, %f1269, %f1229;
	fma.rn.f32 	%f1310, %f1263, %f1270, %f1230;
	fma.rn.f32 	%f1311, %f1263, %f1271, %f1231;
	fma.rn.f32 	%f1312, %f1263, %f1272, %f1232;
	fma.rn.f32 	%f1313, %f1263, %f1273, %f1233;
	fma.rn.f32 	%f1314, %f1263, %f1274, %f1234;
	fma.rn.f32 	%f1315, %f1264, %f1267, %f1235;
	fma.rn.f32 	%f1316, %f1264, %f1268, %f1236;
	fma.rn.f32 	%f1317, %f1264, %f1269, %f1237;
	fma.rn.f32 	%f1318, %f1264, %f1270, %f1238;
	fma.rn.f32 	%f1319, %f1264, %f1271, %f1239;
	fma.rn.f32 	%f1320, %f1264, %f1272, %f1240;
	fma.rn.f32 	%f1321, %f1264, %f1273, %f1241;
	fma.rn.f32 	%f1322, %f1264, %f1274, %f1242;
	fma.rn.f32 	%f1323, %f1265, %f1267, %f1243;
	fma.rn.f32 	%f1324, %f1265, %f1268, %f1244;
	fma.rn.f32 	%f1325, %f1265, %f1269, %f1245;
	fma.rn.f32 	%f1326, %f1265, %f1270, %f1246;
	fma.rn.f32 	%f1327, %f1265, %f1271, %f1247;
	fma.rn.f32 	%f1328, %f1265, %f1272, %f1248;
	fma.rn.f32 	%f1329, %f1265, %f1273, %f1249;
	fma.rn.f32 	%f1330, %f1265, %f1274, %f1250;
	fma.rn.f32 	%f1331, %f1266, %f1267, %f1251;
	fma.rn.f32 	%f1332, %f1266, %f1268, %f1252;
	fma.rn.f32 	%f1333, %f1266, %f1269, %f1253;
	fma.rn.f32 	%f1334, %f1266, %f1270, %f1254;
	fma.rn.f32 	%f1335, %f1266, %f1271, %f1255;
	fma.rn.f32 	%f1336, %f1266, %f1272, %f1256;
	fma.rn.f32 	%f1337, %f1266, %f1273, %f1257;
	fma.rn.f32 	%f1338, %f1266, %f1274, %f1258;
	ld.shared.f32 	%f1339, [%r35+56];
	ld.shared.f32 	%f1340, [%r35+184];
	ld.shared.f32 	%f1341, [%r35+312];
	ld.shared.f32 	%f1342, [%r35+440];
	ld.shared.f32 	%f1343, [%r35+568];
	ld.shared.f32 	%f1344, [%r35+696];
	ld.shared.f32 	%f1345, [%r35+824];
	ld.shared.f32 	%f1346, [%r35+952];
	ld.shared.f32 	%f1347, [%r36+7168];
	ld.shared.f32 	%f1348, [%r36+7172];
	ld.shared.f32 	%f1349, [%r36+7176];
	ld.shared.f32 	%f1350, [%r36+7180];
	ld.shared.f32 	%f1351, [%r36+7184];
	ld.shared.f32 	%f1352, [%r36+7188];
	ld.shared.f32 	%f1353, [%r36+7192];
	ld.shared.f32 	%f1354, [%r36+7196];
	fma.rn.f32 	%f1355, %f1339, %f1347, %f1275;
	fma.rn.f32 	%f1356, %f1339, %f1348, %f1276;
	fma.rn.f32 	%f1357, %f1339, %f1349, %f1277;
	fma.rn.f32 	%f1358, %f1339, %f1350, %f1278;
	fma.rn.f32 	%f1359, %f1339, %f1351, %f1279;
	fma.rn.f32 	%f1360, %f1339, %f1352, %f1280;
	fma.rn.f32 	%f1361, %f1339, %f1353, %f1281;
	fma.rn.f32 	%f1362, %f1339, %f1354, %f1282;
	fma.rn.f32 	%f1363, %f1340, %f1347, %f1283;
	fma.rn.f32 	%f1364, %f1340, %f1348, %f1284;
	fma.rn.f32 	%f1365, %f1340, %f1349, %f1285;
	fma.rn.f32 	%f1366, %f1340, %f1350, %f1286;
	fma.rn.f32 	%f1367, %f1340, %f1351, %f1287;
	fma.rn.f32 	%f1368, %f1340, %f1352, %f1288;
	fma.rn.f32 	%f1369, %f1340, %f1353, %f1289;
	fma.rn.f32 	%f1370, %f1340, %f1354, %f1290;
	fma.rn.f32 	%f1371, %f1341, %f1347, %f1291;
	fma.rn.f32 	%f1372, %f1341, %f1348, %f1292;
	fma.rn.f32 	%f1373, %f1341, %f1349, %f1293;
	fma.rn.f32 	%f1374, %f1341, %f1350, %f1294;
	fma.rn.f32 	%f1375, %f1341, %f1351, %f1295;
	fma.rn.f32 	%f1376, %f1341, %f1352, %f1296;
	fma.rn.f32 	%f1377, %f1341, %f1353, %f1297;
	fma.rn.f32 	%f1378, %f1341, %f1354, %f1298;
	fma.rn.f32 	%f1379, %f1342, %f1347, %f1299;
	fma.rn.f32 	%f1380, %f1342, %f1348, %f1300;
	fma.rn.f32 	%f1381, %f1342, %f1349, %f1301;
	fma.rn.f32 	%f1382, %f1342, %f1350, %f1302;
	fma.rn.f32 	%f1383, %f1342, %f1351, %f1303;
	fma.rn.f32 	%f1384, %f1342, %f1352, %f1304;
	fma.rn.f32 	%f1385, %f1342, %f1353, %f1305;
	fma.rn.f32 	%f1386, %f1342, %f1354, %f1306;
	fma.rn.f32 	%f1387, %f1343, %f1347, %f1307;
	fma.rn.f32 	%f1388, %f1343, %f1348, %f1308;
	fma.rn.f32 	%f1389, %f1343, %f1349, %f1309;
	fma.rn.f32 	%f1390, %f1343, %f1350, %f1310;
	fma.rn.f32 	%f1391, %f1343, %f1351, %f1311;
	fma.rn.f32 	%f1392, %f1343, %f1352, %f1312;
	fma.rn.f32 	%f1393, %f1343, %f1353, %f1313;
	fma.rn.f32 	%f1394, %f1343, %f1354, %f1314;
	fma.rn.f32 	%f1395, %f1344, %f1347, %f1315;
	fma.rn.f32 	%f1396, %f1344, %f1348, %f1316;
	fma.rn.f32 	%f1397, %f1344, %f1349, %f1317;
	fma.rn.f32 	%f1398, %f1344, %f1350, %f1318;
	fma.rn.f32 	%f1399, %f1344, %f1351, %f1319;
	fma.rn.f32 	%f1400, %f1344, %f1352, %f1320;
	fma.rn.f32 	%f1401, %f1344, %f1353, %f1321;
	fma.rn.f32 	%f1402, %f1344, %f1354, %f1322;
	fma.rn.f32 	%f1403, %f1345, %f1347, %f1323;
	fma.rn.f32 	%f1404, %f1345, %f1348, %f1324;
	fma.rn.f32 	%f1405, %f1345, %f1349, %f1325;
	fma.rn.f32 	%f1406, %f1345, %f1350, %f1326;
	fma.rn.f32 	%f1407, %f1345, %f1351, %f1327;
	fma.rn.f32 	%f1408, %f1345, %f1352, %f1328;
	fma.rn.f32 	%f1409, %f1345, %f1353, %f1329;
	fma.rn.f32 	%f1410, %f1345, %f1354, %f1330;
	fma.rn.f32 	%f1411, %f1346, %f1347, %f1331;
	fma.rn.f32 	%f1412, %f1346, %f1348, %f1332;
	fma.rn.f32 	%f1413, %f1346, %f1349, %f1333;
	fma.rn.f32 	%f1414, %f1346, %f1350, %f1334;
	fma.rn.f32 	%f1415, %f1346, %f1351, %f1335;
	fma.rn.f32 	%f1416, %f1346, %f1352, %f1336;
	fma.rn.f32 	%f1417, %f1346, %f1353, %f1337;
	fma.rn.f32 	%f1418, %f1346, %f1354, %f1338;
	ld.shared.f32 	%f1419, [%r35+60];
	ld.shared.f32 	%f1420, [%r35+188];
	ld.shared.f32 	%f1421, [%r35+316];
	ld.shared.f32 	%f1422, [%r35+444];
	ld.shared.f32 	%f1423, [%r35+572];
	ld.shared.f32 	%f1424, [%r35+700];
	ld.shared.f32 	%f1425, [%r35+828];
	ld.shared.f32 	%f1426, [%r35+956];
	ld.shared.f32 	%f1427, [%r36+7680];
	ld.shared.f32 	%f1428, [%r36+7684];
	ld.shared.f32 	%f1429, [%r36+7688];
	ld.shared.f32 	%f1430, [%r36+7692];
	ld.shared.f32 	%f1431, [%r36+7696];
	ld.shared.f32 	%f1432, [%r36+7700];
	ld.shared.f32 	%f1433, [%r36+7704];
	ld.shared.f32 	%f1434, [%r36+7708];
	fma.rn.f32 	%f1435, %f1419, %f1427, %f1355;
	fma.rn.f32 	%f1436, %f1419, %f1428, %f1356;
	fma.rn.f32 	%f1437, %f1419, %f1429, %f1357;
	fma.rn.f32 	%f1438, %f1419, %f1430, %f1358;
	fma.rn.f32 	%f1439, %f1419, %f1431, %f1359;
	fma.rn.f32 	%f1440, %f1419, %f1432, %f1360;
	fma.rn.f32 	%f1441, %f1419, %f1433, %f1361;
	fma.rn.f32 	%f1442, %f1419, %f1434, %f1362;
	fma.rn.f32 	%f1443, %f1420, %f1427, %f1363;
	fma.rn.f32 	%f1444, %f1420, %f1428, %f1364;
	fma.rn.f32 	%f1445, %f1420, %f1429, %f1365;
	fma.rn.f32 	%f1446, %f1420, %f1430, %f1366;
	fma.rn.f32 	%f1447, %f1420, %f1431, %f1367;
	fma.rn.f32 	%f1448, %f1420, %f1432, %f1368;
	fma.rn.f32 	%f1449, %f1420, %f1433, %f1369;
	fma.rn.f32 	%f1450, %f1420, %f1434, %f1370;
	fma.rn.f32 	%f1451, %f1421, %f1427, %f1371;
	fma.rn.f32 	%f1452, %f1421, %f1428, %f1372;
	fma.rn.f32 	%f1453, %f1421, %f1429, %f1373;
	fma.rn.f32 	%f1454, %f1421, %f1430, %f1374;
	fma.rn.f32 	%f1455, %f1421, %f1431, %f1375;
	fma.rn.f32 	%f1456, %f1421, %f1432, %f1376;
	fma.rn.f32 	%f1457, %f1421, %f1433, %f1377;
	fma.rn.f32 	%f1458, %f1421, %f1434, %f1378;
	fma.rn.f32 	%f1459, %f1422, %f1427, %f1379;
	fma.rn.f32 	%f1460, %f1422, %f1428, %f1380;
	fma.rn.f32 	%f1461, %f1422, %f1429, %f1381;
	fma.rn.f32 	%f1462, %f1422, %f1430, %f1382;
	fma.rn.f32 	%f1463, %f1422, %f1431, %f1383;
	fma.rn.f32 	%f1464, %f1422, %f1432, %f1384;
	fma.rn.f32 	%f1465, %f1422, %f1433, %f1385;
	fma.rn.f32 	%f1466, %f1422, %f1434, %f1386;
	fma.rn.f32 	%f1467, %f1423, %f1427, %f1387;
	fma.rn.f32 	%f1468, %f1423, %f1428, %f1388;
	fma.rn.f32 	%f1469, %f1423, %f1429, %f1389;
	fma.rn.f32 	%f1470, %f1423, %f1430, %f1390;
	fma.rn.f32 	%f1471, %f1423, %f1431, %f1391;
	fma.rn.f32 	%f1472, %f1423, %f1432, %f1392;
	fma.rn.f32 	%f1473, %f1423, %f1433, %f1393;
	fma.rn.f32 	%f1474, %f1423, %f1434, %f1394;
	fma.rn.f32 	%f1475, %f1424, %f1427, %f1395;
	fma.rn.f32 	%f1476, %f1424, %f1428, %f1396;
	fma.rn.f32 	%f1477, %f1424, %f1429, %f1397;
	fma.rn.f32 	%f1478, %f1424, %f1430, %f1398;
	fma.rn.f32 	%f1479, %f1424, %f1431, %f1399;
	fma.rn.f32 	%f1480, %f1424, %f1432, %f1400;
	fma.rn.f32 	%f1481, %f1424, %f1433, %f1401;
	fma.rn.f32 	%f1482, %f1424, %f1434, %f1402;
	fma.rn.f32 	%f1483, %f1425, %f1427, %f1403;
	fma.rn.f32 	%f1484, %f1425, %f1428, %f1404;
	fma.rn.f32 	%f1485, %f1425, %f1429, %f1405;
	fma.rn.f32 	%f1486, %f1425, %f1430, %f1406;
	fma.rn.f32 	%f1487, %f1425, %f1431, %f1407;
	fma.rn.f32 	%f1488, %f1425, %f1432, %f1408;
	fma.rn.f32 	%f1489, %f1425, %f1433, %f1409;
	fma.rn.f32 	%f1490, %f1425, %f1434, %f1410;
	fma.rn.f32 	%f1491, %f1426, %f1427, %f1411;
	fma.rn.f32 	%f1492, %f1426, %f1428, %f1412;
	fma.rn.f32 	%f1493, %f1426, %f1429, %f1413;
	fma.rn.f32 	%f1494, %f1426, %f1430, %f1414;
	fma.rn.f32 	%f1495, %f1426, %f1431, %f1415;
	fma.rn.f32 	%f1496, %f1426, %f1432, %f1416;
	fma.rn.f32 	%f1497, %f1426, %f1433, %f1417;
	fma.rn.f32 	%f1498, %f1426, %f1434, %f1418;
	ld.shared.f32 	%f1499, [%r35+64];
	ld.shared.f32 	%f1500, [%r35+192];
	ld.shared.f32 	%f1501, [%r35+320];
	ld.shared.f32 	%f1502, [%r35+448];
	ld.shared.f32 	%f1503, [%r35+576];
	ld.shared.f32 	%f1504, [%r35+704];
	ld.shared.f32 	%f1505, [%r35+832];
	ld.shared.f32 	%f1506, [%r35+960];
	ld.shared.f32 	%f1507, [%r36+8192];
	ld.shared.f32 	%f1508, [%r36+8196];
	ld.shared.f32 	%f1509, [%r36+8200];
	ld.shared.f32 	%f1510, [%r36+8204];
	ld.shared.f32 	%f1511, [%r36+8208];
	ld.shared.f32 	%f1512, [%r36+8212];
	ld.shared.f32 	%f1513, [%r36+8216];
	ld.shared.f32 	%f1514, [%r36+8220];
	fma.rn.f32 	%f1515, %f1499, %f1507, %f1435;
	fma.rn.f32 	%f1516, %f1499, %f1508, %f1436;
	fma.rn.f32 	%f1517, %f1499, %f1509, %f1437;
	fma.rn.f32 	%f1518, %f1499, %f1510, %f1438;
	fma.rn.f32 	%f1519, %f1499, %f1511, %f1439;
	fma.rn.f32 	%f1520, %f1499, %f1512, %f1440;
	fma.rn.f32 	%f1521, %f1499, %f1513, %f1441;
	fma.rn.f32 	%f1522, %f1499, %f1514, %f1442;
	fma.rn.f32 	%f1523, %f1500, %f1507, %f1443;
	fma.rn.f32 	%f1524, %f1500, %f1508, %f1444;
	fma.rn.f32 	%f1525, %f1500, %f1509, %f1445;
	fma.rn.f32 	%f1526, %f1500, %f1510, %f1446;
	fma.rn.f32 	%f1527, %f1500, %f1511, %f1447;
	fma.rn.f32 	%f1528, %f1500, %f1512, %f1448;
	fma.rn.f32 	%f1529, %f1500, %f1513, %f1449;
	fma.rn.f32 	%f1530, %f1500, %f1514, %f1450;
	fma.rn.f32 	%f1531, %f1501, %f1507, %f1451;
	fma.rn.f32 	%f1532, %f1501, %f1508, %f1452;
	fma.rn.f32 	%f1533, %f1501, %f1509, %f1453;
	fma.rn.f32 	%f1534, %f1501, %f1510, %f1454;
	fma.rn.f32 	%f1535, %f1501, %f1511, %f1455;
	fma.rn.f32 	%f1536, %f1501, %f1512, %f1456;
	fma.rn.f32 	%f1537, %f1501, %f1513, %f1457;
	fma.rn.f32 	%f1538, %f1501, %f1514, %f1458;
	fma.rn.f32 	%f1539, %f1502, %f1507, %f1459;
	fma.rn.f32 	%f1540, %f1502, %f1508, %f1460;
	fma.rn.f32 	%f1541, %f1502, %f1509, %f1461;
	fma.rn.f32 	%f1542, %f1502, %f1510, %f1462;
	fma.rn.f32 	%f1543, %f1502, %f1511, %f1463;
	fma.rn.f32 	%f1544, %f1502, %f1512, %f1464;
	fma.rn.f32 	%f1545, %f1502, %f1513, %f1465;
	fma.rn.f32 	%f1546, %f1502, %f1514, %f1466;
	fma.rn.f32 	%f1547, %f1503, %f1507, %f1467;
	fma.rn.f32 	%f1548, %f1503, %f1508, %f1468;
	fma.rn.f32 	%f1549, %f1503, %f1509, %f1469;
	fma.rn.f32 	%f1550, %f1503, %f1510, %f1470;
	fma.rn.f32 	%f1551, %f1503, %f1511, %f1471;
	fma.rn.f32 	%f1552, %f1503, %f1512, %f1472;
	fma.rn.f32 	%f1553, %f1503, %f1513, %f1473;
	fma.rn.f32 	%f1554, %f1503, %f1514, %f1474;
	fma.rn.f32 	%f1555, %f1504, %f1507, %f1475;
	fma.rn.f32 	%f1556, %f1504, %f1508, %f1476;
	fma.rn.f32 	%f1557, %f1504, %f1509, %f1477;
	fma.rn.f32 	%f1558, %f1504, %f1510, %f1478;
	fma.rn.f32 	%f1559, %f1504, %f1511, %f1479;
	fma.rn.f32 	%f1560, %f1504, %f1512, %f1480;
	fma.rn.f32 	%f1561, %f1504, %f1513, %f1481;
	fma.rn.f32 	%f1562, %f1504, %f1514, %f1482;
	fma.rn.f32 	%f1563, %f1505, %f1507, %f1483;
	fma.rn.f32 	%f1564, %f1505, %f1508, %f1484;
	fma.rn.f32 	%f1565, %f1505, %f1509, %f1485;
	fma.rn.f32 	%f1566, %f1505, %f1510, %f1486;
	fma.rn.f32 	%f1567, %f1505, %f1511, %f1487;
	fma.rn.f32 	%f1568, %f1505, %f1512, %f1488;
	fma.rn.f32 	%f1569, %f1505, %f1513, %f1489;
	fma.rn.f32 	%f1570, %f1505, %f1514, %f1490;
	fma.rn.f32 	%f1571, %f1506, %f1507, %f1491;
	fma.rn.f32 	%f1572, %f1506, %f1508, %f1492;
	fma.rn.f32 	%f1573, %f1506, %f1509, %f1493;
	fma.rn.f32 	%f1574, %f1506, %f1510, %f1494;
	fma.rn.f32 	%f1575, %f1506, %f1511, %f1495;
	fma.rn.f32 	%f1576, %f1506, %f1512, %f1496;
	fma.rn.f32 	%f1577, %f1506, %f1513, %f1497;
	fma.rn.f32 	%f1578, %f1506, %f1514, %f1498;
	ld.shared.f32 	%f1579, [%r35+68];
	ld.shared.f32 	%f1580, [%r35+196];
	ld.shared.f32 	%f1581, [%r35+324];
	ld.shared.f32 	%f1582, [%r35+452];
	ld.shared.f32 	%f1583, [%r35+580];
	ld.shared.f32 	%f1584, [%r35+708];
	ld.shared.f32 	%f1585, [%r35+836];
	ld.shared.f32 	%f1586, [%r35+964];
	ld.shared.f32 	%f1587, [%r36+8704];
	ld.shared.f32 	%f1588, [%r36+8708];
	ld.shared.f32 	%f1589, [%r36+8712];
	ld.shared.f32 	%f1590, [%r36+8716];
	ld.shared.f32 	%f1591, [%r36+8720];
	ld.shared.f32 	%f1592, [%r36+8724];
	ld.shared.f32 	%f1593, [%r36+8728];
	ld.shared.f32 	%f1594, [%r36+8732];
	fma.rn.f32 	%f1595, %f1579, %f1587, %f1515;
	fma.rn.f32 	%f1596, %f1579, %f1588, %f1516;
	fma.rn.f32 	%f1597, %f1579, %f1589, %f1517;
	fma.rn.f32 	%f1598, %f1579, %f1590, %f1518;
	fma.rn.f32 	%f1599, %f1579, %f1591, %f1519;
	fma.rn.f32 	%f1600, %f1579, %f1592, %f1520;
	fma.rn.f32 	%f1601, %f1579, %f1593, %f1521;
	fma.rn.f32 	%f1602, %f1579, %f1594, %f1522;
	fma.rn.f32 	%f1603, %f1580, %f1587, %f1523;
	fma.rn.f32 	%f1604, %f1580, %f1588, %f1524;
	fma.rn.f32 	%f1605, %f1580, %f1589, %f1525;
	fma.rn.f32 	%f1606, %f1580, %f1590, %f1526;
	fma.rn.f32 	%f1607, %f1580, %f1591, %f1527;
	fma.rn.f32 	%f1608, %f1580, %f1592, %f1528;
	fma.rn.f32 	%f1609, %f1580, %f1593, %f1529;
	fma.rn.f32 	%f1610, %f1580, %f1594, %f1530;
	fma.rn.f32 	%f1611, %f1581, %f1587, %f1531;
	fma.rn.f32 	%f1612, %f1581, %f1588, %f1532;
	fma.rn.f32 	%f1613, %f1581, %f1589, %f1533;
	fma.rn.f32 	%f1614, %f1581, %f1590, %f1534;
	fma.rn.f32 	%f1615, %f1581, %f1591, %f1535;
	fma.rn.f32 	%f1616, %f1581, %f1592, %f1536;
	fma.rn.f32 	%f1617, %f1581, %f1593, %f1537;
	fma.rn.f32 	%f1618, %f1581, %f1594, %f1538;
	fma.rn.f32 	%f1619, %f1582, %f1587, %f1539;
	fma.rn.f32 	%f1620, %f1582, %f1588, %f1540;
	fma.rn.f32 	%f1621, %f1582, %f1589, %f1541;
	fma.rn.f32 	%f1622, %f1582, %f1590, %f1542;
	fma.rn.f32 	%f1623, %f1582, %f1591, %f1543;
	fma.rn.f32 	%f1624, %f1582, %f1592, %f1544;
	fma.rn.f32 	%f1625, %f1582, %f1593, %f1545;
	fma.rn.f32 	%f1626, %f1582, %f1594, %f1546;
	fma.rn.f32 	%f1627, %f1583, %f1587, %f1547;
	fma.rn.f32 	%f1628, %f1583, %f1588, %f1548;
	fma.rn.f32 	%f1629, %f1583, %f1589, %f1549;
	fma.rn.f32 	%f1630, %f1583, %f1590, %f1550;
	fma.rn.f32 	%f1631, %f1583, %f1591, %f1551;
	fma.rn.f32 	%f1632, %f1583, %f1592, %f1552;
	fma.rn.f32 	%f1633, %f1583, %f1593, %f1553;
	fma.rn.f32 	%f1634, %f1583, %f1594, %f1554;
	fma.rn.f32 	%f1635, %f1584, %f1587, %f1555;
	fma.rn.f32 	%f1636, %f1584, %f1588, %f1556;
	fma.rn.f32 	%f1637, %f1584, %f1589, %f1557;
	fma.rn.f32 	%f1638, %f1584, %f1590, %f1558;
	fma.rn.f32 	%f1639, %f1584, %f1591, %f1559;
	fma.rn.f32 	%f1640, %f1584, %f1592, %f1560;
	fma.rn.f32 	%f1641, %f1584, %f1593, %f1561;
	fma.rn.f32 	%f1642, %f1584, %f1594, %f1562;
	fma.rn.f32 	%f1643, %f1585, %f1587, %f1563;
	fma.rn.f32 	%f1644, %f1585, %f1588, %f1564;
	fma.rn.f32 	%f1645, %f1585, %f1589, %f1565;
	fma.rn.f32 	%f1646, %f1585, %f1590, %f1566;
	fma.rn.f32 	%f1647, %f1585, %f1591, %f1567;
	fma.rn.f32 	%f1648, %f1585, %f1592, %f1568;
	fma.rn.f32 	%f1649, %f1585, %f1593, %f1569;
	fma.rn.f32 	%f1650, %f1585, %f1594, %f1570;
	fma.rn.f32 	%f1651, %f1586, %f1587, %f1571;
	fma.rn.f32 	%f1652, %f1586, %f1588, %f1572;
	fma.rn.f32 	%f1653, %f1586, %f1589, %f1573;
	fma.rn.f32 	%f1654, %f1586, %f1590, %f1574;
	fma.rn.f32 	%f1655, %f1586, %f1591, %f1575;
	fma.rn.f32 	%f1656, %f1586, %f1592, %f1576;
	fma.rn.f32 	%f1657, %f1586, %f1593, %f1577;
	fma.rn.f32 	%f1658, %f1586, %f1594, %f1578;
	ld.shared.f32 	%f1659, [%r35+72];
	ld.shared.f32 	%f1660, [%r35+200];
	ld.shared.f32 	%f1661, [%r35+328];
	ld.shared.f32 	%f1662, [%r35+456];
	ld.shared.f32 	%f1663, [%r35+584];
	ld.shared.f32 	%f1664, [%r35+712];
	ld.shared.f32 	%f1665, [%r35+840];
	ld.shared.f32 	%f1666, [%r35+968];
	ld.shared.f32 	%f1667, [%r36+9216];
	ld.shared.f32 	%f1668, [%r36+9220];
	ld.shared.f32 	%f1669, [%r36+9224];
	ld.shared.f32 	%f1670, [%r36+9228];
	ld.shared.f32 	%f1671, [%r36+9232];
	ld.shared.f32 	%f1672, [%r36+9236];
	ld.shared.f32 	%f1673, [%r36+9240];
	ld.shared.f32 	%f1674, [%r36+9244];
	fma.rn.f32 	%f1675, %f1659, %f1667, %f1595;
	fma.rn.f32 	%f1676, %f1659, %f1668, %f1596;
	fma.rn.f32 	%f1677, %f1659, %f1669, %f1597;
	fma.rn.f32 	%f1678, %f1659, %f1670, %f1598;
	fma.rn.f32 	%f1679, %f1659, %f1671, %f1599;
	fma.rn.f32 	%f1680, %f1659, %f1672, %f1600;
	fma.rn.f32 	%f1681, %f1659, %f1673, %f1601;
	fma.rn.f32 	%f1682, %f1659, %f1674, %f1602;
	fma.rn.f32 	%f1683, %f1660, %f1667, %f1603;
	fma.rn.f32 	%f1684, %f1660, %f1668, %f1604;
	fma.rn.f32 	%f1685, %f1660, %f1669, %f1605;
	fma.rn.f32 	%f1686, %f1660, %f1670, %f1606;
	fma.rn.f32 	%f1687, %f1660, %f1671, %f1607;
	fma.rn.f32 	%f1688, %f1660, %f1672, %f1608;
	fma.rn.f32 	%f1689, %f1660, %f1673, %f1609;
	fma.rn.f32 	%f1690, %f1660, %f1674, %f1610;
	fma.rn.f32 	%f1691, %f1661, %f1667, %f1611;
	fma.rn.f32 	%f1692, %f1661, %f1668, %f1612;
	fma.rn.f32 	%f1693, %f1661, %f1669, %f1613;
	fma.rn.f32 	%f1694, %f1661, %f1670, %f1614;
	fma.rn.f32 	%f1695, %f1661, %f1671, %f1615;
	fma.rn.f32 	%f1696, %f1661, %f1672, %f1616;
	fma.rn.f32 	%f1697, %f1661, %f1673, %f1617;
	fma.rn.f32 	%f1698, %f1661, %f1674, %f1618;
	fma.rn.f32 	%f1699, %f1662, %f1667, %f1619;
	fma.rn.f32 	%f1700, %f1662, %f1668, %f1620;
	fma.rn.f32 	%f1701, %f1662, %f1669, %f1621;
	fma.rn.f32 	%f1702, %f1662, %f1670, %f1622;
	fma.rn.f32 	%f1703, %f1662, %f1671, %f1623;
	fma.rn.f32 	%f1704, %f1662, %f1672, %f1624;
	fma.rn.f32 	%f1705, %f1662, %f1673, %f1625;
	fma.rn.f32 	%f1706, %f1662, %f1674, %f1626;
	fma.rn.f32 	%f1707, %f1663, %f1667, %f1627;
	fma.rn.f32 	%f1708, %f1663, %f1668, %f1628;
	fma.rn.f32 	%f1709, %f1663, %f1669, %f1629;
	fma.rn.f32 	%f1710, %f1663, %f1670, %f1630;
	fma.rn.f32 	%f1711, %f1663, %f1671, %f1631;
	fma.rn.f32 	%f1712, %f1663, %f1672, %f1632;
	fma.rn.f32 	%f1713, %f1663, %f1673, %f1633;
	fma.rn.f32 	%f1714, %f1663, %f1674, %f1634;
	fma.rn.f32 	%f1715, %f1664, %f1667, %f1635;
	fma.rn.f32 	%f1716, %f1664, %f1668, %f1636;
	fma.rn.f32 	%f1717, %f1664, %f1669, %f1637;
	fma.rn.f32 	%f1718, %f1664, %f1670, %f1638;
	fma.rn.f32 	%f1719, %f1664, %f1671, %f1639;
	fma.rn.f32 	%f1720, %f1664, %f1672, %f1640;
	fma.rn.f32 	%f1721, %f1664, %f1673, %f1641;
	fma.rn.f32 	%f1722, %f1664, %f1674, %f1642;
	fma.rn.f32 	%f1723, %f1665, %f1667, %f1643;
	fma.rn.f32 	%f1724, %f1665, %f1668, %f1644;
	fma.rn.f32 	%f1725, %f1665, %f1669, %f1645;
	fma.rn.f32 	%f1726, %f1665, %f1670, %f1646;
	fma.rn.f32 	%f1727, %f1665, %f1671, %f1647;
	fma.rn.f32 	%f1728, %f1665, %f1672, %f1648;
	fma.rn.f32 	%f1729, %f1665, %f1673, %f1649;
	fma.rn.f32 	%f1730, %f1665, %f1674, %f1650;
	fma.rn.f32 	%f1731, %f1666, %f1667, %f1651;
	fma.rn.f32 	%f1732, %f1666, %f1668, %f1652;
	fma.rn.f32 	%f1733, %f1666, %f1669, %f1653;
	fma.rn.f32 	%f1734, %f1666, %f1670, %f1654;
	fma.rn.f32 	%f1735, %f1666, %f1671, %f1655;
	fma.rn.f32 	%f1736, %f1666, %f1672, %f1656;
	fma.rn.f32 	%f1737, %f1666, %f1673, %f1657;
	fma.rn.f32 	%f1738, %f1666, %f1674, %f1658;
	ld.shared.f32 	%f1739, [%r35+76];
	ld.shared.f32 	%f1740, [%r35+204];
	ld.shared.f32 	%f1741, [%r35+332];
	ld.shared.f32 	%f1742, [%r35+460];
	ld.shared.f32 	%f1743, [%r35+588];
	ld.shared.f32 	%f1744, [%r35+716];
	ld.shared.f32 	%f1745, [%r35+844];
	ld.shared.f32 	%f1746, [%r35+972];
	ld.shared.f32 	%f1747, [%r36+9728];
	ld.shared.f32 	%f1748, [%r36+9732];
	ld.shared.f32 	%f1749, [%r36+9736];
	ld.shared.f32 	%f1750, [%r36+9740];
	ld.shared.f32 	%f1751, [%r36+9744];
	ld.shared.f32 	%f1752, [%r36+9748];
	ld.shared.f32 	%f1753, [%r36+9752];
	ld.shared.f32 	%f1754, [%r36+9756];
	fma.rn.f32 	%f1755, %f1739, %f1747, %f1675;
	fma.rn.f32 	%f1756, %f1739, %f1748, %f1676;
	fma.rn.f32 	%f1757, %f1739, %f1749, %f1677;
	fma.rn.f32 	%f1758, %f1739, %f1750, %f1678;
	fma.rn.f32 	%f1759, %f1739, %f1751, %f1679;
	fma.rn.f32 	%f1760, %f1739, %f1752, %f1680;
	fma.rn.f32 	%f1761, %f1739, %f1753, %f1681;
	fma.rn.f32 	%f1762, %f1739, %f1754, %f1682;
	fma.rn.f32 	%f1763, %f1740, %f1747, %f1683;
	fma.rn.f32 	%f1764, %f1740, %f1748, %f1684;
	fma.rn.f32 	%f1765, %f1740, %f1749, %f1685;
	fma.rn.f32 	%f1766, %f1740, %f1750, %f1686;
	fma.rn.f32 	%f1767, %f1740, %f1751, %f1687;
	fma.rn.f32 	%f1768, %f1740, %f1752, %f1688;
	fma.rn.f32 	%f1769, %f1740, %f1753, %f1689;
	fma.rn.f32 	%f1770, %f1740, %f1754, %f1690;
	fma.rn.f32 	%f1771, %f1741, %f1747, %f1691;
	fma.rn.f32 	%f1772, %f1741, %f1748, %f1692;
	fma.rn.f32 	%f1773, %f1741, %f1749, %f1693;
	fma.rn.f32 	%f1774, %f1741, %f1750, %f1694;
	fma.rn.f32 	%f1775, %f1741, %f1751, %f1695;
	fma.rn.f32 	%f1776, %f1741, %f1752, %f1696;
	fma.rn.f32 	%f1777, %f1741, %f1753, %f1697;
	fma.rn.f32 	%f1778, %f1741, %f1754, %f1698;
	fma.rn.f32 	%f1779, %f1742, %f1747, %f1699;
	fma.rn.f32 	%f1780, %f1742, %f1748, %f1700;
	fma.rn.f32 	%f1781, %f1742, %f1749, %f1701;
	fma.rn.f32 	%f1782, %f1742, %f1750, %f1702;
	fma.rn.f32 	%f1783, %f1742, %f1751, %f1703;
	fma.rn.f32 	%f1784, %f1742, %f1752, %f1704;
	fma.rn.f32 	%f1785, %f1742, %f1753, %f1705;
	fma.rn.f32 	%f1786, %f1742, %f1754, %f1706;
	fma.rn.f32 	%f1787, %f1743, %f1747, %f1707;
	fma.rn.f32 	%f1788, %f1743, %f1748, %f1708;
	fma.rn.f32 	%f1789, %f1743, %f1749, %f1709;
	fma.rn.f32 	%f1790, %f1743, %f1750, %f1710;
	fma.rn.f32 	%f1791, %f1743, %f1751, %f1711;
	fma.rn.f32 	%f1792, %f1743, %f1752, %f1712;
	fma.rn.f32 	%f1793, %f1743, %f1753, %f1713;
	fma.rn.f32 	%f1794, %f1743, %f1754, %f1714;
	fma.rn.f32 	%f1795, %f1744, %f1747, %f1715;
	fma.rn.f32 	%f1796, %f1744, %f1748, %f1716;
	fma.rn.f32 	%f1797, %f1744, %f1749, %f1717;
	fma.rn.f32 	%f1798, %f1744, %f1750, %f1718;
	fma.rn.f32 	%f1799, %f1744, %f1751, %f1719;
	fma.rn.f32 	%f1800, %f1744, %f1752, %f1720;
	fma.rn.f32 	%f1801, %f1744, %f1753, %f1721;
	fma.rn.f32 	%f1802, %f1744, %f1754, %f1722;
	fma.rn.f32 	%f1803, %f1745, %f1747, %f1723;
	fma.rn.f32 	%f1804, %f1745, %f1748, %f1724;
	fma.rn.f32 	%f1805, %f1745, %f1749, %f1725;
	fma.rn.f32 	%f1806, %f1745, %f1750, %f1726;
	fma.rn.f32 	%f1807, %f1745, %f1751, %f1727;
	fma.rn.f32 	%f1808, %f1745, %f1752, %f1728;
	fma.rn.f32 	%f1809, %f1745, %f1753, %f1729;
	fma.rn.f32 	%f1810, %f1745, %f1754, %f1730;
	fma.rn.f32 	%f1811, %f1746, %f1747, %f1731;
	fma.rn.f32 	%f1812, %f1746, %f1748, %f1732;
	fma.rn.f32 	%f1813, %f1746, %f1749, %f1733;
	fma.rn.f32 	%f1814, %f1746, %f1750, %f1734;
	fma.rn.f32 	%f1815, %f1746, %f1751, %f1735;
	fma.rn.f32 	%f1816, %f1746, %f1752, %f1736;
	fma.rn.f32 	%f1817, %f1746, %f1753, %f1737;
	fma.rn.f32 	%f1818, %f1746, %f1754, %f1738;
	ld.shared.f32 	%f1819, [%r35+80];
	ld.shared.f32 	%f1820, [%r35+208];
	ld.shared.f32 	%f1821, [%r35+336];
	ld.shared.f32 	%f1822, [%r35+464];
	ld.shared.f32 	%f1823, [%r35+592];
	ld.shared.f32 	%f1824, [%r35+720];
	ld.shared.f32 	%f1825, [%r35+848];
	ld.shared.f32 	%f1826, [%r35+976];
	ld.shared.f32 	%f1827, [%r36+10240];
	ld.shared.f32 	%f1828, [%r36+10244];
	ld.shared.f32 	%f1829, [%r36+10248];
	ld.shared.f32 	%f1830, [%r36+10252];
	ld.shared.f32 	%f1831, [%r36+10256];
	ld.shared.f32 	%f1832, [%r36+10260];
	ld.shared.f32 	%f1833, [%r36+10264];
	ld.shared.f32 	%f1834, [%r36+10268];
	fma.rn.f32 	%f1835, %f1819, %f1827, %f1755;
	fma.rn.f32 	%f1836, %f1819, %f1828, %f1756;
	fma.rn.f32 	%f1837, %f1819, %f1829, %f1757;
	fma.rn.f32 	%f1838, %f1819, %f1830, %f1758;
	fma.rn.f32 	%f1839, %f1819, %f1831, %f1759;
	fma.rn.f32 	%f1840, %f1819, %f1832, %f1760;
	fma.rn.f32 	%f1841, %f1819, %f1833, %f1761;
	fma.rn.f32 	%f1842, %f1819, %f1834, %f1762;
	fma.rn.f32 	%f1843, %f1820, %f1827, %f1763;
	fma.rn.f32 	%f1844, %f1820, %f1828, %f1764;
	fma.rn.f32 	%f1845, %f1820, %f1829, %f1765;
	fma.rn.f32 	%f1846, %f1820, %f1830, %f1766;
	fma.rn.f32 	%f1847, %f1820, %f1831, %f1767;
	fma.rn.f32 	%f1848, %f1820, %f1832, %f1768;
	fma.rn.f32 	%f1849, %f1820, %f1833, %f1769;
	fma.rn.f32 	%f1850, %f1820, %f1834, %f1770;
	fma.rn.f32 	%f1851, %f1821, %f1827, %f1771;
	fma.rn.f32 	%f1852, %f1821, %f1828, %f1772;
	fma.rn.f32 	%f1853, %f1821, %f1829, %f1773;
	fma.rn.f32 	%f1854, %f1821, %f1830, %f1774;
	fma.rn.f32 	%f1855, %f1821, %f1831, %f1775;
	fma.rn.f32 	%f1856, %f1821, %f1832, %f1776;
	fma.rn.f32 	%f1857, %f1821, %f1833, %f1777;
	fma.rn.f32 	%f1858, %f1821, %f1834, %f1778;
	fma.rn.f32 	%f1859, %f1822, %f1827, %f1779;
	fma.rn.f32 	%f1860, %f1822, %f1828, %f1780;
	fma.rn.f32 	%f1861, %f1822, %f1829, %f1781;
	fma.rn.f32 	%f1862, %f1822, %f1830, %f1782;
	fma.rn.f32 	%f1863, %f1822, %f1831, %f1783;
	fma.rn.f32 	%f1864, %f1822, %f1832, %f1784;
	fma.rn.f32 	%f1865, %f1822, %f1833, %f1785;
	fma.rn.f32 	%f1866, %f1822, %f1834, %f1786;
	fma.rn.f32 	%f1867, %f1823, %f1827, %f1787;
	fma.rn.f32 	%f1868, %f1823, %f1828, %f1788;
	fma.rn.f32 	%f1869, %f1823, %f1829, %f1789;
	fma.rn.f32 	%f1870, %f1823, %f1830, %f1790;
	fma.rn.f32 	%f1871, %f1823, %f1831, %f1791;
	fma.rn.f32 	%f1872, %f1823, %f1832, %f1792;
	fma.rn.f32 	%f1873, %f1823, %f1833, %f1793;
	fma.rn.f32 	%f1874, %f1823, %f1834, %f1794;
	fma.rn.f32 	%f1875, %f1824, %f1827, %f1795;
	fma.rn.f32 	%f1876, %f1824, %f1828, %f1796;
	fma.rn.f32 	%f1877, %f1824, %f1829, %f1797;
	fma.rn.f32 	%f1878, %f1824, %f1830, %f1798;
	fma.rn.f32 	%f1879, %f1824, %f1831, %f1799;
	fma.rn.f32 	%f1880, %f1824, %f1832, %f1800;
	fma.rn.f32 	%f1881, %f1824, %f1833, %f1801;
	fma.rn.f32 	%f1882, %f1824, %f1834, %f1802;
	fma.rn.f32 	%f1883, %f1825, %f1827, %f1803;
	fma.rn.f32 	%f1884, %f1825, %f1828, %f1804;
	fma.rn.f32 	%f1885, %f1825, %f1829, %f1805;
	fma.rn.f32 	%f1886, %f1825, %f1830, %f1806;
	fma.rn.f32 	%f1887, %f1825, %f1831, %f1807;
	fma.rn.f32 	%f1888, %f1825, %f1832, %f1808;
	fma.rn.f32 	%f1889, %f1825, %f1833, %f1809;
	fma.rn.f32 	%f1890, %f1825, %f1834, %f1810;
	fma.rn.f32 	%f1891, %f1826, %f1827, %f1811;
	fma.rn.f32 	%f1892, %f1826, %f1828, %f1812;
	fma.rn.f32 	%f1893, %f1826, %f1829, %f1813;
	fma.rn.f32 	%f1894, %f1826, %f1830, %f1814;
	fma.rn.f32 	%f1895, %f1826, %f1831, %f1815;
	fma.rn.f32 	%f1896, %f1826, %f1832, %f1816;
	fma.rn.f32 	%f1897, %f1826, %f1833, %f1817;
	fma.rn.f32 	%f1898, %f1826, %f1834, %f1818;
	ld.shared.f32 	%f1899, [%r35+84];
	ld.shared.f32 	%f1900, [%r35+212];
	ld.shared.f32 	%f1901, [%r35+340];
	ld.shared.f32 	%f1902, [%r35+468];
	ld.shared.f32 	%f1903, [%r35+596];
	ld.shared.f32 	%f1904, [%r35+724];
	ld.shared.f32 	%f1905, [%r35+852];
	ld.shared.f32 	%f1906, [%r35+980];
	ld.shared.f32 	%f1907, [%r36+10752];
	ld.shared.f32 	%f1908, [%r36+10756];
	ld.shared.f32 	%f1909, [%r36+10760];
	ld.shared.f32 	%f1910, [%r36+10764];
	ld.shared.f32 	%f1911, [%r36+10768];
	ld.shared.f32 	%f1912, [%r36+10772];
	ld.shared.f32 	%f1913, [%r36+10776];
	ld.shared.f32 	%f1914, [%r36+10780];
	fma.rn.f32 	%f1915, %f1899, %f1907, %f1835;
	fma.rn.f32 	%f1916, %f1899, %f1908, %f1836;
	fma.rn.f32 	%f1917, %f1899, %f1909, %f1837;
	fma.rn.f32 	%f1918, %f1899, %f1910, %f1838;
	fma.rn.f32 	%f1919, %f1899, %f1911, %f1839;
	fma.rn.f32 	%f1920, %f1899, %f1912, %f1840;
	fma.rn.f32 	%f1921, %f1899, %f1913, %f1841;
	fma.rn.f32 	%f1922, %f1899, %f1914, %f1842;
	fma.rn.f32 	%f1923, %f1900, %f1907, %f1843;
	fma.rn.f32 	%f1924, %f1900, %f1908, %f1844;
	fma.rn.f32 	%f1925, %f1900, %f1909, %f1845;
	fma.rn.f32 	%f1926, %f1900, %f1910, %f1846;
	fma.rn.f32 	%f1927, %f1900, %f1911, %f1847;
	fma.rn.f32 	%f1928, %f1900, %f1912, %f1848;
	fma.rn.f32 	%f1929, %f1900, %f1913, %f1849;
	fma.rn.f32 	%f1930, %f1900, %f1914, %f1850;
	fma.rn.f32 	%f1931, %f1901, %f1907, %f1851;
	fma.rn.f32 	%f1932, %f1901, %f1908, %f1852;
	fma.rn.f32 	%f1933, %f1901, %f1909, %f1853;
	fma.rn.f32 	%f1934, %f1901, %f1910, %f1854;
	fma.rn.f32 	%f1935, %f1901, %f1911, %f1855;
	fma.rn.f32 	%f1936, %f1901, %f1912, %f1856;
	fma.rn.f32 	%f1937, %f1901, %f1913, %f1857;
	fma.rn.f32 	%f1938, %f1901, %f1914, %f1858;
	fma.rn.f32 	%f1939, %f1902, %f1907, %f1859;
	fma.rn.f32 	%f1940, %f1902, %f1908, %f1860;
	fma.rn.f32 	%f1941, %f1902, %f1909, %f1861;
	fma.rn.f32 	%f1942, %f1902, %f1910, %f1862;
	fma.rn.f32 	%f1943, %f1902, %f1911, %f1863;
	fma.rn.f32 	%f1944, %f1902, %f1912, %f1864;
	fma.rn.f32 	%f1945, %f1902, %f1913, %f1865;
	fma.rn.f32 	%f1946, %f1902, %f1914, %f1866;
	fma.rn.f32 	%f1947, %f1903, %f1907, %f1867;
	fma.rn.f32 	%f1948, %f1903, %f1908, %f1868;
	fma.rn.f32 	%f1949, %f1903, %f1909, %f1869;
	fma.rn.f32 	%f1950, %f1903, %f1910, %f1870;
	fma.rn.f32 	%f1951, %f1903, %f1911, %f1871;
	fma.rn.f32 	%f1952, %f1903, %f1912, %f1872;
	fma.rn.f32 	%f1953, %f1903, %f1913, %f1873;
	fma.rn.f32 	%f1954, %f1903, %f1914, %f1874;
	fma.rn.f32 	%f1955, %f1904, %f1907, %f1875;
	fma.rn.f32 	%f1956, %f1904, %f1908, %f1876;
	fma.rn.f32 	%f1957, %f1904, %f1909, %f1877;
	fma.rn.f32 	%f1958, %f1904, %f1910, %f1878;
	fma.rn.f32 	%f1959, %f1904, %f1911, %f1879;
	fma.rn.f32 	%f1960, %f1904, %f1912, %f1880;
	fma.rn.f32 	%f1961, %f1904, %f1913, %f1881;
	fma.rn.f32 	%f1962, %f1904, %f1914, %f1882;
	fma.rn.f32 	%f1963, %f1905, %f1907, %f1883;
	fma.rn.f32 	%f1964, %f1905, %f1908, %f1884;
	fma.rn.f32 	%f1965, %f1905, %f1909, %f1885;
	fma.rn.f32 	%f1966, %f1905, %f1910, %f1886;
	fma.rn.f32 	%f1967, %f1905, %f1911, %f1887;
	fma.rn.f32 	%f1968, %f1905, %f1912, %f1888;
	fma.rn.f32 	%f1969, %f1905, %f1913, %f1889;
	fma.rn.f32 	%f1970, %f1905, %f1914, %f1890;
	fma.rn.f32 	%f1971, %f1906, %f1907, %f1891;
	fma.rn.f32 	%f1972, %f1906, %f1908, %f1892;
	fma.rn.f32 	%f1973, %f1906, %f1909, %f1893;
	fma.rn.f32 	%f1974, %f1906, %f1910, %f1894;
	fma.rn.f32 	%f1975, %f1906, %f1911, %f1895;
	fma.rn.f32 	%f1976, %f1906, %f1912, %f1896;
	fma.rn.f32 	%f1977, %f1906, %f1913, %f1897;
	fma.rn.f32 	%f1978, %f1906, %f1914, %f1898;
	ld.shared.f32 	%f1979, [%r35+88];
	ld.shared.f32 	%f1980, [%r35+216];
	ld.shared.f32 	%f1981, [%r35+344];
	ld.shared.f32 	%f1982, [%r35+472];
	ld.shared.f32 	%f1983, [%r35+600];
	ld.shared.f32 	%f1984, [%r35+728];
	ld.shared.f32 	%f1985, [%r35+856];
	ld.shared.f32 	%f1986, [%r35+984];
	ld.shared.f32 	%f1987, [%r36+11264];
	ld.shared.f32 	%f1988, [%r36+11268];
	ld.shared.f32 	%f1989, [%r36+11272];
	ld.shared.f32 	%f1990, [%r36+11276];
	ld.shared.f32 	%f1991, [%r36+11280];
	ld.shared.f32 	%f1992, [%r36+11284];
	ld.shared.f32 	%f1993, [%r36+11288];
	ld.shared.f32 	%f1994, [%r36+11292];
	fma.rn.f32 	%f1995, %f1979, %f1987, %f1915;
	fma.rn.f32 	%f1996, %f1979, %f1988, %f1916;
	fma.rn.f32 	%f1997, %f1979, %f1989, %f1917;
	fma.rn.f32 	%f1998, %f1979, %f1990, %f1918;
	fma.rn.f32 	%f1999, %f1979, %f1991, %f1919;
	fma.rn.f32 	%f2000, %f1979, %f1992, %f1920;
	fma.rn.f32 	%f2001, %f1979, %f1993, %f1921;
	fma.rn.f32 	%f2002, %f1979, %f1994, %f1922;
	fma.rn.f32 	%f2003, %f1980, %f1987, %f1923;
	fma.rn.f32 	%f2004, %f1980, %f1988, %f1924;
	fma.rn.f32 	%f2005, %f1980, %f1989, %f1925;
	fma.rn.f32 	%f2006, %f1980, %f1990, %f1926;
	fma.rn.f32 	%f2007, %f1980, %f1991, %f1927;
	fma.rn.f32 	%f2008, %f1980, %f1992, %f1928;
	fma.rn.f32 	%f2009, %f1980, %f1993, %f1929;
	fma.rn.f32 	%f2010, %f1980, %f1994, %f1930;
	fma.rn.f32 	%f2011, %f1981, %f1987, %f1931;
	fma.rn.f32 	%f2012, %f1981, %f1988, %f1932;
	fma.rn.f32 	%f2013, %f1981, %f1989, %f1933;
	fma.rn.f32 	%f2014, %f1981, %f1990, %f1934;
	fma.rn.f32 	%f2015, %f1981, %f1991, %f1935;
	fma.rn.f32 	%f2016, %f1981, %f1992, %f1936;
	fma.rn.f32 	%f2017, %f1981, %f1993, %f1937;
	fma.rn.f32 	%f2018, %f1981, %f1994, %f1938;
	fma.rn.f32 	%f2019, %f1982, %f1987, %f1939;
	fma.rn.f32 	%f2020, %f1982, %f1988, %f1940;
	fma.rn.f32 	%f2021, %f1982, %f1989, %f1941;
	fma.rn.f32 	%f2022, %f1982, %f1990, %f1942;
	fma.rn.f32 	%f2023, %f1982, %f1991, %f1943;
	fma.rn.f32 	%f2024, %f1982, %f1992, %f1944;
	fma.rn.f32 	%f2025, %f1982, %f1993, %f1945;
	fma.rn.f32 	%f2026, %f1982, %f1994, %f1946;
	fma.rn.f32 	%f2027, %f1983, %f1987, %f1947;
	fma.rn.f32 	%f2028, %f1983, %f1988, %f1948;
	fma.rn.f32 	%f2029, %f1983, %f1989, %f1949;
	fma.rn.f32 	%f2030, %f1983, %f1990, %f1950;
	fma.rn.f32 	%f2031, %f1983, %f1991, %f1951;
	fma.rn.f32 	%f2032, %f1983, %f1992, %f1952;
	fma.rn.f32 	%f2033, %f1983, %f1993, %f1953;
	fma.rn.f32 	%f2034, %f1983, %f1994, %f1954;
	fma.rn.f32 	%f2035, %f1984, %f1987, %f1955;
	fma.rn.f32 	%f2036, %f1984, %f1988, %f1956;
	fma.rn.f32 	%f2037, %f1984, %f1989, %f1957;
	fma.rn.f32 	%f2038, %f1984, %f1990, %f1958;
	fma.rn.f32 	%f2039, %f1984, %f1991, %f1959;
	fma.rn.f32 	%f2040, %f1984, %f1992, %f1960;
	fma.rn.f32 	%f2041, %f1984, %f1993, %f1961;
	fma.rn.f32 	%f2042, %f1984, %f1994, %f1962;
	fma.rn.f32 	%f2043, %f1985, %f1987, %f1963;
	fma.rn.f32 	%f2044, %f1985, %f1988, %f1964;
	fma.rn.f32 	%f2045, %f1985, %f1989, %f1965;
	fma.rn.f32 	%f2046, %f1985, %f1990, %f1966;
	fma.rn.f32 	%f2047, %f1985, %f1991, %f1967;
	fma.rn.f32 	%f2048, %f1985, %f1992, %f1968;
	fma.rn.f32 	%f2049, %f1985, %f1993, %f1969;
	fma.rn.f32 	%f2050, %f1985, %f1994, %f1970;
	fma.rn.f32 	%f2051, %f1986, %f1987, %f1971;
	fma.rn.f32 	%f2052, %f1986, %f1988, %f1972;
	fma.rn.f32 	%f2053, %f1986, %f1989, %f1973;
	fma.rn.f32 	%f2054, %f1986, %f1990, %f1974;
	fma.rn.f32 	%f2055, %f1986, %f1991, %f1975;
	fma.rn.f32 	%f2056, %f1986, %f1992, %f1976;
	fma.rn.f32 	%f2057, %f1986, %f1993, %f1977;
	fma.rn.f32 	%f2058, %f1986, %f1994, %f1978;
	ld.shared.f32 	%f2059, [%r35+92];
	ld.shared.f32 	%f2060, [%r35+220];
	ld.shared.f32 	%f2061, [%r35+348];
	ld.shared.f32 	%f2062, [%r35+476];
	ld.shared.f32 	%f2063, [%r35+604];
	ld.shared.f32 	%f2064, [%r35+732];
	ld.shared.f32 	%f2065, [%r35+860];
	ld.shared.f32 	%f2066, [%r35+988];
	ld.shared.f32 	%f2067, [%r36+11776];
	ld.shared.f32 	%f2068, [%r36+11780];
	ld.shared.f32 	%f2069, [%r36+11784];
	ld.shared.f32 	%f2070, [%r36+11788];
	ld.shared.f32 	%f2071, [%r36+11792];
	ld.shared.f32 	%f2072, [%r36+11796];
	ld.shared.f32 	%f2073, [%r36+11800];
	ld.shared.f32 	%f2074, [%r36+11804];
	fma.rn.f32 	%f2075, %f2059, %f2067, %f1995;
	fma.rn.f32 	%f2076, %f2059, %f2068, %f1996;
	fma.rn.f32 	%f2077, %f2059, %f2069, %f1997;
	fma.rn.f32 	%f2078, %f2059, %f2070, %f1998;
	fma.rn.f32 	%f2079, %f2059, %f2071, %f1999;
	fma.rn.f32 	%f2080, %f2059, %f2072, %f2000;
	fma.rn.f32 	%f2081, %f2059, %f2073, %f2001;
	fma.rn.f32 	%f2082, %f2059, %f2074, %f2002;
	fma.rn.f32 	%f2083, %f2060, %f2067, %f2003;
	fma.rn.f32 	%f2084, %f2060, %f2068, %f2004;
	fma.rn.f32 	%f2085, %f2060, %f2069, %f2005;
	fma.rn.f32 	%f2086, %f2060, %f2070, %f2006;
	fma.rn.f32 	%f2087, %f2060, %f2071, %f2007;
	fma.rn.f32 	%f2088, %f2060, %f2072, %f2008;
	fma.rn.f32 	%f2089, %f2060, %f2073, %f2009;
	fma.rn.f32 	%f2090, %f2060, %f2074, %f2010;
	fma.rn.f32 	%f2091, %f2061, %f2067, %f2011;
	fma.rn.f32 	%f2092, %f2061, %f2068, %f2012;
	fma.rn.f32 	%f2093, %f2061, %f2069, %f2013;
	fma.rn.f32 	%f2094, %f2061, %f2070, %f2014;
	fma.rn.f32 	%f2095, %f2061, %f2071, %f2015;
	fma.rn.f32 	%f2096, %f2061, %f2072, %f2016;
	fma.rn.f32 	%f2097, %f2061, %f2073, %f2017;
	fma.rn.f32 	%f2098, %f2061, %f2074, %f2018;
	fma.rn.f32 	%f2099, %f2062, %f2067, %f2019;
	fma.rn.f32 	%f2100, %f2062, %f2068, %f2020;
	fma.rn.f32 	%f2101, %f2062, %f2069, %f2021;
	fma.rn.f32 	%f2102, %f2062, %f2070, %f2022;
	fma.rn.f32 	%f2103, %f2062, %f2071, %f2023;
	fma.rn.f32 	%f2104, %f2062, %f2072, %f2024;
	fma.rn.f32 	%f2105, %f2062, %f2073, %f2025;
	fma.rn.f32 	%f2106, %f2062, %f2074, %f2026;
	fma.rn.f32 	%f2107, %f2063, %f2067, %f2027;
	fma.rn.f32 	%f2108, %f2063, %f2068, %f2028;
	fma.rn.f32 	%f2109, %f2063, %f2069, %f2029;
	fma.rn.f32 	%f2110, %f2063, %f2070, %f2030;
	fma.rn.f32 	%f2111, %f2063, %f2071, %f2031;
	fma.rn.f32 	%f2112, %f2063, %f2072, %f2032;
	fma.rn.f32 	%f2113, %f2063, %f2073, %f2033;
	fma.rn.f32 	%f2114, %f2063, %f2074, %f2034;
	fma.rn.f32 	%f2115, %f2064, %f2067, %f2035;
	fma.rn.f32 	%f2116, %f2064, %f2068, %f2036;
	fma.rn.f32 	%f2117, %f2064, %f2069, %f2037;
	fma.rn.f32 	%f2118, %f2064, %f2070, %f2038;
	fma.rn.f32 	%f2119, %f2064, %f2071, %f2039;
	fma.rn.f32 	%f2120, %f2064, %f2072, %f2040;
	fma.rn.f32 	%f2121, %f2064, %f2073, %f2041;
	fma.rn.f32 	%f2122, %f2064, %f2074, %f2042;
	fma.rn.f32 	%f2123, %f2065, %f2067, %f2043;
	fma.rn.f32 	%f2124, %f2065, %f2068, %f2044;
	fma.rn.f32 	%f2125, %f2065, %f2069, %f2045;
	fma.rn.f32 	%f2126, %f2065, %f2070, %f2046;
	fma.rn.f32 	%f2127, %f2065, %f2071, %f2047;
	fma.rn.f32 	%f2128, %f2065, %f2072, %f2048;
	fma.rn.f32 	%f2129, %f2065, %f2073, %f2049;
	fma.rn.f32 	%f2130, %f2065, %f2074, %f2050;
	fma.rn.f32 	%f2131, %f2066, %f2067, %f2051;
	fma.rn.f32 	%f2132, %f2066, %f2068, %f2052;
	fma.rn.f32 	%f2133, %f2066, %f2069, %f2053;
	fma.rn.f32 	%f2134, %f2066, %f2070, %f2054;
	fma.rn.f32 	%f2135, %f2066, %f2071, %f2055;
	fma.rn.f32 	%f2136, %f2066, %f2072, %f2056;
	fma.rn.f32 	%f2137, %f2066, %f2073, %f2057;
	fma.rn.f32 	%f2138, %f2066, %f2074, %f2058;
	ld.shared.f32 	%f2139, [%r35+96];
	ld.shared.f32 	%f2140, [%r35+224];
	ld.shared.f32 	%f2141, [%r35+352];
	ld.shared.f32 	%f2142, [%r35+480];
	ld.shared.f32 	%f2143, [%r35+608];
	ld.shared.f32 	%f2144, [%r35+736];
	ld.shared.f32 	%f2145, [%r35+864];
	ld.shared.f32 	%f2146, [%r35+992];
	ld.shared.f32 	%f2147, [%r36+12288];
	ld.shared.f32 	%f2148, [%r36+12292];
	ld.shared.f32 	%f2149, [%r36+12296];
	ld.shared.f32 	%f2150, [%r36+12300];
	ld.shared.f32 	%f2151, [%r36+12304];
	ld.shared.f32 	%f2152, [%r36+12308];
	ld.shared.f32 	%f2153, [%r36+12312];
	ld.shared.f32 	%f2154, [%r36+12316];
	fma.rn.f32 	%f2155, %f2139, %f2147, %f2075;
	fma.rn.f32 	%f2156, %f2139, %f2148, %f2076;
	fma.rn.f32 	%f2157, %f2139, %f2149, %f2077;
	fma.rn.f32 	%f2158, %f2139, %f2150, %f2078;
	fma.rn.f32 	%f2159, %f2139, %f2151, %f2079;
	fma.rn.f32 	%f2160, %f2139, %f2152, %f2080;
	fma.rn.f32 	%f2161, %f2139, %f2153, %f2081;
	fma.rn.f32 	%f2162, %f2139, %f2154, %f2082;
	fma.rn.f32 	%f2163, %f2140, %f2147, %f2083;
	fma.rn.f32 	%f2164, %f2140, %f2148, %f2084;
	fma.rn.f32 	%f2165, %f2140, %f2149, %f2085;
	fma.rn.f32 	%f2166, %f2140, %f2150, %f2086;
	fma.rn.f32 	%f2167, %f2140, %f2151, %f2087;
	fma.rn.f32 	%f2168, %f2140, %f2152, %f2088;
	fma.rn.f32 	%f2169, %f2140, %f2153, %f2089;
	fma.rn.f32 	%f2170, %f2140, %f2154, %f2090;
	fma.rn.f32 	%f2171, %f2141, %f2147, %f2091;
	fma.rn.f32 	%f2172, %f2141, %f2148, %f2092;
	fma.rn.f32 	%f2173, %f2141, %f2149, %f2093;
	fma.rn.f32 	%f2174, %f2141, %f2150, %f2094;
	fma.rn.f32 	%f2175, %f2141, %f2151, %f2095;
	fma.rn.f32 	%f2176, %f2141, %f2152, %f2096;
	fma.rn.f32 	%f2177, %f2141, %f2153, %f2097;
	fma.rn.f32 	%f2178, %f2141, %f2154, %f2098;
	fma.rn.f32 	%f2179, %f2142, %f2147, %f2099;
	fma.rn.f32 	%f2180, %f2142, %f2148, %f2100;
	fma.rn.f32 	%f2181, %f2142, %f2149, %f2101;
	fma.rn.f32 	%f2182, %f2142, %f2150, %f2102;
	fma.rn.f32 	%f2183, %f2142, %f2151, %f2103;
	fma.rn.f32 	%f2184, %f2142, %f2152, %f2104;
	fma.rn.f32 	%f2185, %f2142, %f2153, %f2105;
	fma.rn.f32 	%f2186, %f2142, %f2154, %f2106;
	fma.rn.f32 	%f2187, %f2143, %f2147, %f2107;
	fma.rn.f32 	%f2188, %f2143, %f2148, %f2108;
	fma.rn.f32 	%f2189, %f2143, %f2149, %f2109;
	fma.rn.f32 	%f2190, %f2143, %f2150, %f2110;
	fma.rn.f32 	%f2191, %f2143, %f2151, %f2111;
	fma.rn.f32 	%f2192, %f2143, %f2152, %f2112;
	fma.rn.f32 	%f2193, %f2143, %f2153, %f2113;
	fma.rn.f32 	%f2194, %f2143, %f2154, %f2114;
	fma.rn.f32 	%f2195, %f2144, %f2147, %f2115;
	fma.rn.f32 	%f2196, %f2144, %f2148, %f2116;
	fma.rn.f32 	%f2197, %f2144, %f2149, %f2117;
	fma.rn.f32 	%f2198, %f2144, %f2150, %f2118;
	fma.rn.f32 	%f2199, %f2144, %f2151, %f2119;
	fma.rn.f32 	%f2200, %f2144, %f2152, %f2120;
	fma.rn.f32 	%f2201, %f2144, %f2153, %f2121;
	fma.rn.f32 	%f2202, %f2144, %f2154, %f2122;
	fma.rn.f32 	%f2203, %f2145, %f2147, %f2123;
	fma.rn.f32 	%f2204, %f2145, %f2148, %f2124;
	fma.rn.f32 	%f2205, %f2145, %f2149, %f2125;
	fma.rn.f32 	%f2206, %f2145, %f2150, %f2126;
	fma.rn.f32 	%f2207, %f2145, %f2151, %f2127;
	fma.rn.f32 	%f2208, %f2145, %f2152, %f2128;
	fma.rn.f32 	%f2209, %f2145, %f2153, %f2129;
	fma.rn.f32 	%f2210, %f2145, %f2154, %f2130;
	fma.rn.f32 	%f2211, %f2146, %f2147, %f2131;
	fma.rn.f32 	%f2212, %f2146, %f2148, %f2132;
	fma.rn.f32 	%f2213, %f2146, %f2149, %f2133;
	fma.rn.f32 	%f2214, %f2146, %f2150, %f2134;
	fma.rn.f32 	%f2215, %f2146, %f2151, %f2135;
	fma.rn.f32 	%f2216, %f2146, %f2152, %f2136;
	fma.rn.f32 	%f2217, %f2146, %f2153, %f2137;
	fma.rn.f32 	%f2218, %f2146, %f2154, %f2138;
	ld.shared.f32 	%f2219, [%r35+100];
	ld.shared.f32 	%f2220, [%r35+228];
	ld.shared.f32 	%f2221, [%r35+356];
	ld.shared.f32 	%f2222, [%r35+484];
	ld.shared.f32 	%f2223, [%r35+612];
	ld.shared.f32 	%f2224, [%r35+740];
	ld.shared.f32 	%f2225, [%r35+868];
	ld.shared.f32 	%f2226, [%r35+996];
	ld.shared.f32 	%f2227, [%r36+12800];
	ld.shared.f32 	%f2228, [%r36+12804];
	ld.shared.f32 	%f2229, [%r36+12808];
	ld.shared.f32 	%f2230, [%r36+12812];
	ld.shared.f32 	%f2231, [%r36+12816];
	ld.shared.f32 	%f2232, [%r36+12820];
	ld.shared.f32 	%f2233, [%r36+12824];
	ld.shared.f32 	%f2234, [%r36+12828];
	fma.rn.f32 	%f2235, %f2219, %f2227, %f2155;
	fma.rn.f32 	%f2236, %f2219, %f2228, %f2156;
	fma.rn.f32 	%f2237, %f2219, %f2229, %f2157;
	fma.rn.f32 	%f2238, %f2219, %f2230, %f2158;
	fma.rn.f32 	%f2239, %f2219, %f2231, %f2159;
	fma.rn.f32 	%f2240, %f2219, %f2232, %f2160;
	fma.rn.f32 	%f2241, %f2219, %f2233, %f2161;
	fma.rn.f32 	%f2242, %f2219, %f2234, %f2162;
	fma.rn.f32 	%f2243, %f2220, %f2227, %f2163;
	fma.rn.f32 	%f2244, %f2220, %f2228, %f2164;
	fma.rn.f32 	%f2245, %f2220, %f2229, %f2165;
	fma.rn.f32 	%f2246, %f2220, %f2230, %f2166;
	fma.rn.f32 	%f2247, %f2220, %f2231, %f2167;
	fma.rn.f32 	%f2248, %f2220, %f2232, %f2168;
	fma.rn.f32 	%f2249, %f2220, %f2233, %f2169;
	fma.rn.f32 	%f2250, %f2220, %f2234, %f2170;
	fma.rn.f32 	%f2251, %f2221, %f2227, %f2171;
	fma.rn.f32 	%f2252, %f2221, %f2228, %f2172;
	fma.rn.f32 	%f2253, %f2221, %f2229, %f2173;
	fma.rn.f32 	%f2254, %f2221, %f2230, %f2174;
	fma.rn.f32 	%f2255, %f2221, %f2231, %f2175;
	fma.rn.f32 	%f2256, %f2221, %f2232, %f2176;
	fma.rn.f32 	%f2257, %f2221, %f2233, %f2177;
	fma.rn.f32 	%f2258, %f2221, %f2234, %f2178;
	fma.rn.f32 	%f2259, %f2222, %f2227, %f2179;
	fma.rn.f32 	%f2260, %f2222, %f2228, %f2180;
	fma.rn.f32 	%f2261, %f2222, %f2229, %f2181;
	fma.rn.f32 	%f2262, %f2222, %f2230, %f2182;
	fma.rn.f32 	%f2263, %f2222, %f2231, %f2183;
	fma.rn.f32 	%f2264, %f2222, %f2232, %f2184;
	fma.rn.f32 	%f2265, %f2222, %f2233, %f2185;
	fma.rn.f32 	%f2266, %f2222, %f2234, %f2186;
	fma.rn.f32 	%f2267, %f2223, %f2227, %f2187;
	fma.rn.f32 	%f2268, %f2223, %f2228, %f2188;
	fma.rn.f32 	%f2269, %f2223, %f2229, %f2189;
	fma.rn.f32 	%f2270, %f2223, %f2230, %f2190;
	fma.rn.f32 	%f2271, %f2223, %f2231, %f2191;
	fma.rn.f32 	%f2272, %f2223, %f2232, %f2192;
	fma.rn.f32 	%f2273, %f2223, %f2233, %f2193;
	fma.rn.f32 	%f2274, %f2223, %f2234, %f2194;
	fma.rn.f32 	%f2275, %f2224, %f2227, %f2195;
	fma.rn.f32 	%f2276, %f2224, %f2228, %f2196;
	fma.rn.f32 	%f2277, %f2224, %f2229, %f2197;
	fma.rn.f32 	%f2278, %f2224, %f2230, %f2198;
	fma.rn.f32 	%f2279, %f2224, %f2231, %f2199;
	fma.rn.f32 	%f2280, %f2224, %f2232, %f2200;
	fma.rn.f32 	%f2281, %f2224, %f2233, %f2201;
	fma.rn.f32 	%f2282, %f2224, %f2234, %f2202;
	fma.rn.f32 	%f2283, %f2225, %f2227, %f2203;
	fma.rn.f32 	%f2284, %f2225, %f2228, %f2204;
	fma.rn.f32 	%f2285, %f2225, %f2229, %f2205;
	fma.rn.f32 	%f2286, %f2225, %f2230, %f2206;
	fma.rn.f32 	%f2287, %f2225, %f2231, %f2207;
	fma.rn.f32 	%f2288, %f2225, %f2232, %f2208;
	fma.rn.f32 	%f2289, %f2225, %f2233, %f2209;
	fma.rn.f32 	%f2290, %f2225, %f2234, %f2210;
	fma.rn.f32 	%f2291, %f2226, %f2227, %f2211;
	fma.rn.f32 	%f2292, %f2226, %f2228, %f2212;
	fma.rn.f32 	%f2293, %f2226, %f2229, %f2213;
	fma.rn.f32 	%f2294, %f2226, %f2230, %f2214;
	fma.rn.f32 	%f2295, %f2226, %f2231, %f2215;
	fma.rn.f32 	%f2296, %f2226, %f2232, %f2216;
	fma.rn.f32 	%f2297, %f2226, %f2233, %f2217;
	fma.rn.f32 	%f2298, %f2226, %f2234, %f2218;
	ld.shared.f32 	%f2299, [%r35+104];
	ld.shared.f32 	%f2300, [%r35+232];
	ld.shared.f32 	%f2301, [%r35+360];
	ld.shared.f32 	%f2302, [%r35+488];
	ld.shared.f32 	%f2303, [%r35+616];
	ld.shared.f32 	%f2304, [%r35+744];
	ld.shared.f32 	%f2305, [%r35+872];
	ld.shared.f32 	%f2306, [%r35+1000];
	ld.shared.f32 	%f2307, [%r36+13312];
	ld.shared.f32 	%f2308, [%r36+13316];
	ld.shared.f32 	%f2309, [%r36+13320];
	ld.shared.f32 	%f2310, [%r36+13324];
	ld.shared.f32 	%f2311, [%r36+13328];
	ld.shared.f32 	%f2312, [%r36+13332];
	ld.shared.f32 	%f2313, [%r36+13336];
	ld.shared.f32 	%f2314, [%r36+13340];
	fma.rn.f32 	%f2315, %f2299, %f2307, %f2235;
	fma.rn.f32 	%f2316, %f2299, %f2308, %f2236;
	fma.rn.f32 	%f2317, %f2299, %f2309, %f2237;
	fma.rn.f32 	%f2318, %f2299, %f2310, %f2238;
	fma.rn.f32 	%f2319, %f2299, %f2311, %f2239;
	fma.rn.f32 	%f2320, %f2299, %f2312, %f2240;
	fma.rn.f32 	%f2321, %f2299, %f2313, %f2241;
	fma.rn.f32 	%f2322, %f2299, %f2314, %f2242;
	fma.rn.f32 	%f2323, %f2300, %f2307, %f2243;
	fma.rn.f32 	%f2324, %f2300, %f2308, %f2244;
	fma.rn.f32 	%f2325, %f2300, %f2309, %f2245;
	fma.rn.f32 	%f2326, %f2300, %f2310, %f2246;
	fma.rn.f32 	%f2327, %f2300, %f2311, %f2247;
	fma.rn.f32 	%f2328, %f2300, %f2312, %f2248;
	fma.rn.f32 	%f2329, %f2300, %f2313, %f2249;
	fma.rn.f32 	%f2330, %f2300, %f2314, %f2250;
	fma.rn.f32 	%f2331, %f2301, %f2307, %f2251;
	fma.rn.f32 	%f2332, %f2301, %f2308, %f2252;
	fma.rn.f32 	%f2333, %f2301, %f2309, %f2253;
	fma.rn.f32 	%f2334, %f2301, %f2310, %f2254;
	fma.rn.f32 	%f2335, %f2301, %f2311, %f2255;
	fma.rn.f32 	%f2336, %f2301, %f2312, %f2256;
	fma.rn.f32 	%f2337, %f2301, %f2313, %f2257;
	fma.rn.f32 	%f2338, %f2301, %f2314, %f2258;
	fma.rn.f32 	%f2339, %f2302, %f2307, %f2259;
	fma.rn.f32 	%f2340, %f2302, %f2308, %f2260;
	fma.rn.f32 	%f2341, %f2302, %f2309, %f2261;
	fma.rn.f32 	%f2342, %f2302, %f2310, %f2262;
	fma.rn.f32 	%f2343, %f2302, %f2311, %f2263;
	fma.rn.f32 	%f2344, %f2302, %f2312, %f2264;
	fma.rn.f32 	%f2345, %f2302, %f2313, %f2265;
	fma.rn.f32 	%f2346, %f2302, %f2314, %f2266;
	fma.rn.f32 	%f2347, %f2303, %f2307, %f2267;
	fma.rn.f32 	%f2348, %f2303, %f2308, %f2268;
	fma.rn.f32 	%f2349, %f2303, %f2309, %f2269;
	fma.rn.f32 	%f2350, %f2303, %f2310, %f2270;
	fma.rn.f32 	%f2351, %f2303, %f2311, %f2271;
	fma.rn.f32 	%f2352, %f2303, %f2312, %f2272;
	fma.rn.f32 	%f2353, %f2303, %f2313, %f2273;
	fma.rn.f32 	%f2354, %f2303, %f2314, %f2274;
	fma.rn.f32 	%f2355, %f2304, %f2307, %f2275;
	fma.rn.f32 	%f2356, %f2304, %f2308, %f2276;
	fma.rn.f32 	%f2357, %f2304, %f2309, %f2277;
	fma.rn.f32 	%f2358, %f2304, %f2310, %f2278;
	fma.rn.f32 	%f2359, %f2304, %f2311, %f2279;
	fma.rn.f32 	%f2360, %f2304, %f2312, %f2280;
	fma.rn.f32 	%f2361, %f2304, %f2313, %f2281;
	fma.rn.f32 	%f2362, %f2304, %f2314, %f2282;
	fma.rn.f32 	%f2363, %f2305, %f2307, %f2283;
	fma.rn.f32 	%f2364, %f2305, %f2308, %f2284;
	fma.rn.f32 	%f2365, %f2305, %f2309, %f2285;
	fma.rn.f32 	%f2366, %f2305, %f2310, %f2286;
	fma.rn.f32 	%f2367, %f2305, %f2311, %f2287;
	fma.rn.f32 	%f2368, %f2305, %f2312, %f2288;
	fma.rn.f32 	%f2369, %f2305, %f2313, %f2289;
	fma.rn.f32 	%f2370, %f2305, %f2314, %f2290;
	fma.rn.f32 	%f2371, %f2306, %f2307, %f2291;
	fma.rn.f32 	%f2372, %f2306, %f2308, %f2292;
	fma.rn.f32 	%f2373, %f2306, %f2309, %f2293;
	fma.rn.f32 	%f2374, %f2306, %f2310, %f2294;
	fma.rn.f32 	%f2375, %f2306, %f2311, %f2295;
	fma.rn.f32 	%f2376, %f2306, %f2312, %f2296;
	fma.rn.f32 	%f2377, %f2306, %f2313, %f2297;
	fma.rn.f32 	%f2378, %f2306, %f2314, %f2298;
	ld.shared.f32 	%f2379, [%r35+108];
	ld.shared.f32 	%f2380, [%r35+236];
	ld.shared.f32 	%f2381, [%r35+364];
	ld.shared.f32 	%f2382, [%r35+492];
	ld.shared.f32 	%f2383, [%r35+620];
	ld.shared.f32 	%f2384, [%r35+748];
	ld.shared.f32 	%f2385, [%r35+876];
	ld.shared.f32 	%f2386, [%r35+1004];
	ld.shared.f32 	%f2387, [%r36+13824];
	ld.shared.f32 	%f2388, [%r36+13828];
	ld.shared.f32 	%f2389, [%r36+13832];
	ld.shared.f32 	%f2390, [%r36+13836];
	ld.shared.f32 	%f2391, [%r36+13840];
	ld.shared.f32 	%f2392, [%r36+13844];
	ld.shared.f32 	%f2393, [%r36+13848];
	ld.shared.f32 	%f2394, [%r36+13852];
	fma.rn.f32 	%f2395, %f2379, %f2387, %f2315;
	fma.rn.f32 	%f2396, %f2379, %f2388, %f2316;
	fma.rn.f32 	%f2397, %f2379, %f2389, %f2317;
	fma.rn.f32 	%f2398, %f2379, %f2390, %f2318;
	fma.rn.f32 	%f2399, %f2379, %f2391, %f2319;
	fma.rn.f32 	%f2400, %f2379, %f2392, %f2320;
	fma.rn.f32 	%f2401, %f2379, %f2393, %f2321;
	fma.rn.f32 	%f2402, %f2379, %f2394, %f2322;
	fma.rn.f32 	%f2403, %f2380, %f2387, %f2323;
	fma.rn.f32 	%f2404, %f2380, %f2388, %f2324;
	fma.rn.f32 	%f2405, %f2380, %f2389, %f2325;
	fma.rn.f32 	%f2406, %f2380, %f2390, %f2326;
	fma.rn.f32 	%f2407, %f2380, %f2391, %f2327;
	fma.rn.f32 	%f2408, %f2380, %f2392, %f2328;
	fma.rn.f32 	%f2409, %f2380, %f2393, %f2329;
	fma.rn.f32 	%f2410, %f2380, %f2394, %f2330;
	fma.rn.f32 	%f2411, %f2381, %f2387, %f2331;
	fma.rn.f32 	%f2412, %f2381, %f2388, %f2332;
	fma.rn.f32 	%f2413, %f2381, %f2389, %f2333;
	fma.rn.f32 	%f2414, %f2381, %f2390, %f2334;
	fma.rn.f32 	%f2415, %f2381, %f2391, %f2335;
	fma.rn.f32 	%f2416, %f2381, %f2392, %f2336;
	fma.rn.f32 	%f2417, %f2381, %f2393, %f2337;
	fma.rn.f32 	%f2418, %f2381, %f2394, %f2338;
	fma.rn.f32 	%f2419, %f2382, %f2387, %f2339;
	fma.rn.f32 	%f2420, %f2382, %f2388, %f2340;
	fma.rn.f32 	%f2421, %f2382, %f2389, %f2341;
	fma.rn.f32 	%f2422, %f2382, %f2390, %f2342;
	fma.rn.f32 	%f2423, %f2382, %f2391, %f2343;
	fma.rn.f32 	%f2424, %f2382, %f2392, %f2344;
	fma.rn.f32 	%f2425, %f2382, %f2393, %f2345;
	fma.rn.f32 	%f2426, %f2382, %f2394, %f2346;
	fma.rn.f32 	%f2427, %f2383, %f2387, %f2347;
	fma.rn.f32 	%f2428, %f2383, %f2388, %f2348;
	fma.rn.f32 	%f2429, %f2383, %f2389, %f2349;
	fma.rn.f32 	%f2430, %f2383, %f2390, %f2350;
	fma.rn.f32 	%f2431, %f2383, %f2391, %f2351;
	fma.rn.f32 	%f2432, %f2383, %f2392, %f2352;
	fma.rn.f32 	%f2433, %f2383, %f2393, %f2353;
	fma.rn.f32 	%f2434, %f2383, %f2394, %f2354;
	fma.rn.f32 	%f2435, %f2384, %f2387, %f2355;
	fma.rn.f32 	%f2436, %f2384, %f2388, %f2356;
	fma.rn.f32 	%f2437, %f2384, %f2389, %f2357;
	fma.rn.f32 	%f2438, %f2384, %f2390, %f2358;
	fma.rn.f32 	%f2439, %f2384, %f2391, %f2359;
	fma.rn.f32 	%f2440, %f2384, %f2392, %f2360;
	fma.rn.f32 	%f2441, %f2384, %f2393, %f2361;
	fma.rn.f32 	%f2442, %f2384, %f2394, %f2362;
	fma.rn.f32 	%f2443, %f2385, %f2387, %f2363;
	fma.rn.f32 	%f2444, %f2385, %f2388, %f2364;
	fma.rn.f32 	%f2445, %f2385, %f2389, %f2365;
	fma.rn.f32 	%f2446, %f2385, %f2390, %f2366;
	fma.rn.f32 	%f2447, %f2385, %f2391, %f2367;
	fma.rn.f32 	%f2448, %f2385, %f2392, %f2368;
	fma.rn.f32 	%f2449, %f2385, %f2393, %f2369;
	fma.rn.f32 	%f2450, %f2385, %f2394, %f2370;
	fma.rn.f32 	%f2451, %f2386, %f2387, %f2371;
	fma.rn.f32 	%f2452, %f2386, %f2388, %f2372;
	fma.rn.f32 	%f2453, %f2386, %f2389, %f2373;
	fma.rn.f32 	%f2454, %f2386, %f2390, %f2374;
	fma.rn.f32 	%f2455, %f2386, %f2391, %f2375;
	fma.rn.f32 	%f2456, %f2386, %f2392, %f2376;
	fma.rn.f32 	%f2457, %f2386, %f2393, %f2377;
	fma.rn.f32 	%f2458, %f2386, %f2394, %f2378;
	ld.shared.f32 	%f2459, [%r35+112];
	ld.shared.f32 	%f2460, [%r35+240];
	ld.shared.f32 	%f2461, [%r35+368];
	ld.shared.f32 	%f2462, [%r35+496];
	ld.shared.f32 	%f2463, [%r35+624];
	ld.shared.f32 	%f2464, [%r35+752];
	ld.shared.f32 	%f2465, [%r35+880];
	ld.shared.f32 	%f2466, [%r35+1008];
	ld.shared.f32 	%f2467, [%r36+14336];
	ld.shared.f32 	%f2468, [%r36+14340];
	ld.shared.f32 	%f2469, [%r36+14344];
	ld.shared.f32 	%f2470, [%r36+14348];
	ld.shared.f32 	%f2471, [%r36+14352];
	ld.shared.f32 	%f2472, [%r36+14356];
	ld.shared.f32 	%f2473, [%r36+14360];
	ld.shared.f32 	%f2474, [%r36+14364];
	fma.rn.f32 	%f2475, %f2459, %f2467, %f2395;
	fma.rn.f32 	%f2476, %f2459, %f2468, %f2396;
	fma.rn.f32 	%f2477, %f2459, %f2469, %f2397;
	fma.rn.f32 	%f2478, %f2459, %f2470, %f2398;
	fma.rn.f32 	%f2479, %f2459, %f2471, %f2399;
	fma.rn.f32 	%f2480, %f2459, %f2472, %f2400;
	fma.rn.f32 	%f2481, %f2459, %f2473, %f2401;
	fma.rn.f32 	%f2482, %f2459, %f2474, %f2402;
	fma.rn.f32 	%f2483, %f2460, %f2467, %f2403;
	fma.rn.f32 	%f2484, %f2460, %f2468, %f2404;
	fma.rn.f32 	%f2485, %f2460, %f2469, %f2405;
	fma.rn.f32 	%f2486, %f2460, %f2470, %f2406;
	fma.rn.f32 	%f2487, %f2460, %f2471, %f2407;
	fma.rn.f32 	%f2488, %f2460, %f2472, %f2408;
	fma.rn.f32 	%f2489, %f2460, %f2473, %f2409;
	fma.rn.f32 	%f2490, %f2460, %f2474, %f2410;
	fma.rn.f32 	%f2491, %f2461, %f2467, %f2411;
	fma.rn.f32 	%f2492, %f2461, %f2468, %f2412;
	fma.rn.f32 	%f2493, %f2461, %f2469, %f2413;
	fma.rn.f32 	%f2494, %f2461, %f2470, %f2414;
	fma.rn.f32 	%f2495, %f2461, %f2471, %f2415;
	fma.rn.f32 	%f2496, %f2461, %f2472, %f2416;
	fma.rn.f32 	%f2497, %f2461, %f2473, %f2417;
	fma.rn.f32 	%f2498, %f2461, %f2474, %f2418;
	fma.rn.f32 	%f2499, %f2462, %f2467, %f2419;
	fma.rn.f32 	%f2500, %f2462, %f2468, %f2420;
	fma.rn.f32 	%f2501, %f2462, %f2469, %f2421;
	fma.rn.f32 	%f2502, %f2462, %f2470, %f2422;
	fma.rn.f32 	%f2503, %f2462, %f2471, %f2423;
	fma.rn.f32 	%f2504, %f2462, %f2472, %f2424;
	fma.rn.f32 	%f2505, %f2462, %f2473, %f2425;
	fma.rn.f32 	%f2506, %f2462, %f2474, %f2426;
	fma.rn.f32 	%f2507, %f2463, %f2467, %f2427;
	fma.rn.f32 	%f2508, %f2463, %f2468, %f2428;
	fma.rn.f32 	%f2509, %f2463, %f2469, %f2429;
	fma.rn.f32 	%f2510, %f2463, %f2470, %f2430;
	fma.rn.f32 	%f2511, %f2463, %f2471, %f2431;
	fma.rn.f32 	%f2512, %f2463, %f2472, %f2432;
	fma.rn.f32 	%f2513, %f2463, %f2473, %f2433;
	fma.rn.f32 	%f2514, %f2463, %f2474, %f2434;
	fma.rn.f32 	%f2515, %f2464, %f2467, %f2435;
	fma.rn.f32 	%f2516, %f2464, %f2468, %f2436;
	fma.rn.f32 	%f2517, %f2464, %f2469, %f2437;
	fma.rn.f32 	%f2518, %f2464, %f2470, %f2438;
	fma.rn.f32 	%f2519, %f2464, %f2471, %f2439;
	fma.rn.f32 	%f2520, %f2464, %f2472, %f2440;
	fma.rn.f32 	%f2521, %f2464, %f2473, %f2441;
	fma.rn.f32 	%f2522, %f2464, %f2474, %f2442;
	fma.rn.f32 	%f2523, %f2465, %f2467, %f2443;
	fma.rn.f32 	%f2524, %f2465, %f2468, %f2444;
	fma.rn.f32 	%f2525, %f2465, %f2469, %f2445;
	fma.rn.f32 	%f2526, %f2465, %f2470, %f2446;
	fma.rn.f32 	%f2527, %f2465, %f2471, %f2447;
	fma.rn.f32 	%f2528, %f2465, %f2472, %f2448;
	fma.rn.f32 	%f2529, %f2465, %f2473, %f2449;
	fma.rn.f32 	%f2530, %f2465, %f2474, %f2450;
	fma.rn.f32 	%f2531, %f2466, %f2467, %f2451;
	fma.rn.f32 	%f2532, %f2466, %f2468, %f2452;
	fma.rn.f32 	%f2533, %f2466, %f2469, %f2453;
	fma.rn.f32 	%f2534, %f2466, %f2470, %f2454;
	fma.rn.f32 	%f2535, %f2466, %f2471, %f2455;
	fma.rn.f32 	%f2536, %f2466, %f2472, %f2456;
	fma.rn.f32 	%f2537, %f2466, %f2473, %f2457;
	fma.rn.f32 	%f2538, %f2466, %f2474, %f2458;
	ld.shared.f32 	%f2539, [%r35+116];
	ld.shared.f32 	%f2540, [%r35+244];
	ld.shared.f32 	%f2541, [%r35+372];
	ld.shared.f32 	%f2542, [%r35+500];
	ld.shared.f32 	%f2543, [%r35+628];
	ld.shared.f32 	%f2544, [%r35+756];
	ld.shared.f32 	%f2545, [%r35+884];
	ld.shared.f32 	%f2546, [%r35+1012];
	ld.shared.f32 	%f2547, [%r36+14848];
	ld.shared.f32 	%f2548, [%r36+14852];
	ld.shared.f32 	%f2549, [%r36+14856];
	ld.shared.f32 	%f2550, [%r36+14860];
	ld.shared.f32 	%f2551, [%r36+14864];
	ld.shared.f32 	%f2552, [%r36+14868];
	ld.shared.f32 	%f2553, [%r36+14872];
	ld.shared.f32 	%f2554, [%r36+14876];
	fma.rn.f32 	%f2555, %f2539, %f2547, %f2475;
	fma.rn.f32 	%f2556, %f2539, %f2548, %f2476;
	fma.rn.f32 	%f2557, %f2539, %f2549, %f2477;
	fma.rn.f32 	%f2558, %f2539, %f2550, %f2478;
	fma.rn.f32 	%f2559, %f2539, %f2551, %f2479;
	fma.rn.f32 	%f2560, %f2539, %f2552, %f2480;
	fma.rn.f32 	%f2561, %f2539, %f2553, %f2481;
	fma.rn.f32 	%f2562, %f2539, %f2554, %f2482;
	fma.rn.f32 	%f2563, %f2540, %f2547, %f2483;
	fma.rn.f32 	%f2564, %f2540, %f2548, %f2484;
	fma.rn.f32 	%f2565, %f2540, %f2549, %f2485;
	fma.rn.f32 	%f2566, %f2540, %f2550, %f2486;
	fma.rn.f32 	%f2567, %f2540, %f2551, %f2487;
	fma.rn.f32 	%f2568, %f2540, %f2552, %f2488;
	fma.rn.f32 	%f2569, %f2540, %f2553, %f2489;
	fma.rn.f32 	%f2570, %f2540, %f2554, %f2490;
	fma.rn.f32 	%f2571, %f2541, %f2547, %f2491;
	fma.rn.f32 	%f2572, %f2541, %f2548, %f2492;
	fma.rn.f32 	%f2573, %f2541, %f2549, %f2493;
	fma.rn.f32 	%f2574, %f2541, %f2550, %f2494;
	fma.rn.f32 	%f2575, %f2541, %f2551, %f2495;
	fma.rn.f32 	%f2576, %f2541, %f2552, %f2496;
	fma.rn.f32 	%f2577, %f2541, %f2553, %f2497;
	fma.rn.f32 	%f2578, %f2541, %f2554, %f2498;
	fma.rn.f32 	%f2579, %f2542, %f2547, %f2499;
	fma.rn.f32 	%f2580, %f2542, %f2548, %f2500;
	fma.rn.f32 	%f2581, %f2542, %f2549, %f2501;
	fma.rn.f32 	%f2582, %f2542, %f2550, %f2502;
	fma.rn.f32 	%f2583, %f2542, %f2551, %f2503;
	fma.rn.f32 	%f2584, %f2542, %f2552, %f2504;
	fma.rn.f32 	%f2585, %f2542, %f2553, %f2505;
	fma.rn.f32 	%f2586, %f2542, %f2554, %f2506;
	fma.rn.f32 	%f2587, %f2543, %f2547, %f2507;
	fma.rn.f32 	%f2588, %f2543, %f2548, %f2508;
	fma.rn.f32 	%f2589, %f2543, %f2549, %f2509;
	fma.rn.f32 	%f2590, %f2543, %f2550, %f2510;
	fma.rn.f32 	%f2591, %f2543, %f2551, %f2511;
	fma.rn.f32 	%f2592, %f2543, %f2552, %f2512;
	fma.rn.f32 	%f2593, %f2543, %f2553, %f2513;
	fma.rn.f32 	%f2594, %f2543, %f2554, %f2514;
	fma.rn.f32 	%f2595, %f2544, %f2547, %f2515;
	fma.rn.f32 	%f2596, %f2544, %f2548, %f2516;
	fma.rn.f32 	%f2597, %f2544, %f2549, %f2517;
	fma.rn.f32 	%f2598, %f2544, %f2550, %f2518;
	fma.rn.f32 	%f2599, %f2544, %f2551, %f2519;
	fma.rn.f32 	%f2600, %f2544, %f2552, %f2520;
	fma.rn.f32 	%f2601, %f2544, %f2553, %f2521;
	fma.rn.f32 	%f2602, %f2544, %f2554, %f2522;
	fma.rn.f32 	%f2603, %f2545, %f2547, %f2523;
	fma.rn.f32 	%f2604, %f2545, %f2548, %f2524;
	fma.rn.f32 	%f2605, %f2545, %f2549, %f2525;
	fma.rn.f32 	%f2606, %f2545, %f2550, %f2526;
	fma.rn.f32 	%f2607, %f2545, %f2551, %f2527;
	fma.rn.f32 	%f2608, %f2545, %f2552, %f2528;
	fma.rn.f32 	%f2609, %f2545, %f2553, %f2529;
	fma.rn.f32 	%f2610, %f2545, %f2554, %f2530;
	fma.rn.f32 	%f2611, %f2546, %f2547, %f2531;
	fma.rn.f32 	%f2612, %f2546, %f2548, %f2532;
	fma.rn.f32 	%f2613, %f2546, %f2549, %f2533;
	fma.rn.f32 	%f2614, %f2546, %f2550, %f2534;
	fma.rn.f32 	%f2615, %f2546, %f2551, %f2535;
	fma.rn.f32 	%f2616, %f2546, %f2552, %f2536;
	fma.rn.f32 	%f2617, %f2546, %f2553, %f2537;
	fma.rn.f32 	%f2618, %f2546, %f2554, %f2538;
	ld.shared.f32 	%f2619, [%r35+120];
	ld.shared.f32 	%f2620, [%r35+248];
	ld.shared.f32 	%f2621, [%r35+376];
	ld.shared.f32 	%f2622, [%r35+504];
	ld.shared.f32 	%f2623, [%r35+632];
	ld.shared.f32 	%f2624, [%r35+760];
	ld.shared.f32 	%f2625, [%r35+888];
	ld.shared.f32 	%f2626, [%r35+1016];
	ld.shared.f32 	%f2627, [%r36+15360];
	ld.shared.f32 	%f2628, [%r36+15364];
	ld.shared.f32 	%f2629, [%r36+15368];
	ld.shared.f32 	%f2630, [%r36+15372];
	ld.shared.f32 	%f2631, [%r36+15376];
	ld.shared.f32 	%f2632, [%r36+15380];
	ld.shared.f32 	%f2633, [%r36+15384];
	ld.shared.f32 	%f2634, [%r36+15388];
	fma.rn.f32 	%f2635, %f2619, %f2627, %f2555;
	fma.rn.f32 	%f2636, %f2619, %f2628, %f2556;
	fma.rn.f32 	%f2637, %f2619, %f2629, %f2557;
	fma.rn.f32 	%f2638, %f2619, %f2630, %f2558;
	fma.rn.f32 	%f2639, %f2619, %f2631, %f2559;
	fma.rn.f32 	%f2640, %f2619, %f2632, %f2560;
	fma.rn.f32 	%f2641, %f2619, %f2633, %f2561;
	fma.rn.f32 	%f2642, %f2619, %f2634, %f2562;
	fma.rn.f32 	%f2643, %f2620, %f2627, %f2563;
	fma.rn.f32 	%f2644, %f2620, %f2628, %f2564;
	fma.rn.f32 	%f2645, %f2620, %f2629, %f2565;
	fma.rn.f32 	%f2646, %f2620, %f2630, %f2566;
	fma.rn.f32 	%f2647, %f2620, %f2631, %f2567;
	fma.rn.f32 	%f2648, %f2620, %f2632, %f2568;
	fma.rn.f32 	%f2649, %f2620, %f2633, %f2569;
	fma.rn.f32 	%f2650, %f2620, %f2634, %f2570;
	fma.rn.f32 	%f2651, %f2621, %f2627, %f2571;
	fma.rn.f32 	%f2652, %f2621, %f2628, %f2572;
	fma.rn.f32 	%f2653, %f2621, %f2629, %f2573;
	fma.rn.f32 	%f2654, %f2621, %f2630, %f2574;
	fma.rn.f32 	%f2655, %f2621, %f2631, %f2575;
	fma.rn.f32 	%f2656, %f2621, %f2632, %f2576;
	fma.rn.f32 	%f2657, %f2621, %f2633, %f2577;
	fma.rn.f32 	%f2658, %f2621, %f2634, %f2578;
	fma.rn.f32 	%f2659, %f2622, %f2627, %f2579;
	fma.rn.f32 	%f2660, %f2622, %f2628, %f2580;
	fma.rn.f32 	%f2661, %f2622, %f2629, %f2581;
	fma.rn.f32 	%f2662, %f2622, %f2630, %f2582;
	fma.rn.f32 	%f2663, %f2622, %f2631, %f2583;
	fma.rn.f32 	%f2664, %f2622, %f2632, %f2584;
	fma.rn.f32 	%f2665, %f2622, %f2633, %f2585;
	fma.rn.f32 	%f2666, %f2622, %f2634, %f2586;
	fma.rn.f32 	%f2667, %f2623, %f2627, %f2587;
	fma.rn.f32 	%f2668, %f2623, %f2628, %f2588;
	fma.rn.f32 	%f2669, %f2623, %f2629, %f2589;
	fma.rn.f32 	%f2670, %f2623, %f2630, %f2590;
	fma.rn.f32 	%f2671, %f2623, %f2631, %f2591;
	fma.rn.f32 	%f2672, %f2623, %f2632, %f2592;
	fma.rn.f32 	%f2673, %f2623, %f2633, %f2593;
	fma.rn.f32 	%f2674, %f2623, %f2634, %f2594;
	fma.rn.f32 	%f2675, %f2624, %f2627, %f2595;
	fma.rn.f32 	%f2676, %f2624, %f2628, %f2596;
	fma.rn.f32 	%f2677, %f2624, %f2629, %f2597;
	fma.rn.f32 	%f2678, %f2624, %f2630, %f2598;
	fma.rn.f32 	%f2679, %f2624, %f2631, %f2599;
	fma.rn.f32 	%f2680, %f2624, %f2632, %f2600;
	fma.rn.f32 	%f2681, %f2624, %f2633, %f2601;
	fma.rn.f32 	%f2682, %f2624, %f2634, %f2602;
	fma.rn.f32 	%f2683, %f2625, %f2627, %f2603;
	fma.rn.f32 	%f2684, %f2625, %f2628, %f2604;
	fma.rn.f32 	%f2685, %f2625, %f2629, %f2605;
	fma.rn.f32 	%f2686, %f2625, %f2630, %f2606;
	fma.rn.f32 	%f2687, %f2625, %f2631, %f2607;
	fma.rn.f32 	%f2688, %f2625, %f2632, %f2608;
	fma.rn.f32 	%f2689, %f2625, %f2633, %f2609;
	fma.rn.f32 	%f2690, %f2625, %f2634, %f2610;
	fma.rn.f32 	%f2691, %f2626, %f2627, %f2611;
	fma.rn.f32 	%f2692, %f2626, %f2628, %f2612;
	fma.rn.f32 	%f2693, %f2626, %f2629, %f2613;
	fma.rn.f32 	%f2694, %f2626, %f2630, %f2614;
	fma.rn.f32 	%f2695, %f2626, %f2631, %f2615;
	fma.rn.f32 	%f2696, %f2626, %f2632, %f2616;
	fma.rn.f32 	%f2697, %f2626, %f2633, %f2617;
	fma.rn.f32 	%f2698, %f2626, %f2634, %f2618;
	ld.shared.f32 	%f2699, [%r35+124];
	ld.shared.f32 	%f2700, [%r35+252];
	ld.shared.f32 	%f2701, [%r35+380];
	ld.shared.f32 	%f2702, [%r35+508];
	ld.shared.f32 	%f2703, [%r35+636];
	ld.shared.f32 	%f2704, [%r35+764];
	ld.shared.f32 	%f2705, [%r35+892];
	ld.shared.f32 	%f2706, [%r35+1020];
	ld.shared.f32 	%f2707, [%r36+15872];
	ld.shared.f32 	%f2708, [%r36+15876];
	ld.shared.f32 	%f2709, [%r36+15880];
	ld.shared.f32 	%f2710, [%r36+15884];
	ld.shared.f32 	%f2711, [%r36+15888];
	ld.shared.f32 	%f2712, [%r36+15892];
	ld.shared.f32 	%f2713, [%r36+15896];
	ld.shared.f32 	%f2714, [%r36+15900];
	fma.rn.f32 	%f3022, %f2699, %f2707, %f2635;
	fma.rn.f32 	%f3021, %f2699, %f2708, %f2636;
	fma.rn.f32 	%f3020, %f2699, %f2709, %f2637;
	fma.rn.f32 	%f3019, %f2699, %f2710, %f2638;
	fma.rn.f32 	%f3018, %f2699, %f2711, %f2639;
	fma.rn.f32 	%f3017, %f2699, %f2712, %f2640;
	fma.rn.f32 	%f3016, %f2699, %f2713, %f2641;
	fma.rn.f32 	%f3015, %f2699, %f2714, %f2642;
	fma.rn.f32 	%f3014, %f2700, %f2707, %f2643;
	fma.rn.f32 	%f3013, %f2700, %f2708, %f2644;
	fma.rn.f32 	%f3012, %f2700, %f2709, %f2645;
	fma.rn.f32 	%f3011, %f2700, %f2710, %f2646;
	fma.rn.f32 	%f3010, %f2700, %f2711, %f2647;
	fma.rn.f32 	%f3009, %f2700, %f2712, %f2648;
	fma.rn.f32 	%f3008, %f2700, %f2713, %f2649;
	fma.rn.f32 	%f3007, %f2700, %f2714, %f2650;
	fma.rn.f32 	%f3006, %f2701, %f2707, %f2651;
	fma.rn.f32 	%f3005, %f2701, %f2708, %f2652;
	fma.rn.f32 	%f3004, %f2701, %f2709, %f2653;
	fma.rn.f32 	%f3003, %f2701, %f2710, %f2654;
	fma.rn.f32 	%f3002, %f2701, %f2711, %f2655;
	fma.rn.f32 	%f3001, %f2701, %f2712, %f2656;
	fma.rn.f32 	%f3000, %f2701, %f2713, %f2657;
	fma.rn.f32 	%f2999, %f2701, %f2714, %f2658;
	fma.rn.f32 	%f2998, %f2702, %f2707, %f2659;
	fma.rn.f32 	%f2997, %f2702, %f2708, %f2660;
	fma.rn.f32 	%f2996, %f2702, %f2709, %f2661;
	fma.rn.f32 	%f2995, %f2702, %f2710, %f2662;
	fma.rn.f32 	%f2994, %f2702, %f2711, %f2663;
	fma.rn.f32 	%f2993, %f2702, %f2712, %f2664;
	fma.rn.f32 	%f2992, %f2702, %f2713, %f2665;
	fma.rn.f32 	%f2991, %f2702, %f2714, %f2666;
	fma.rn.f32 	%f2990, %f2703, %f2707, %f2667;
	fma.rn.f32 	%f2989, %f2703, %f2708, %f2668;
	fma.rn.f32 	%f2988, %f2703, %f2709, %f2669;
	fma.rn.f32 	%f2987, %f2703, %f2710, %f2670;
	fma.rn.f32 	%f2986, %f2703, %f2711, %f2671;
	fma.rn.f32 	%f2985, %f2703, %f2712, %f2672;
	fma.rn.f32 	%f2984, %f2703, %f2713, %f2673;
	fma.rn.f32 	%f2983, %f2703, %f2714, %f2674;
	fma.rn.f32 	%f2982, %f2704, %f2707, %f2675;
	fma.rn.f32 	%f2981, %f2704, %f2708, %f2676;
	fma.rn.f32 	%f2980, %f2704, %f2709, %f2677;
	fma.rn.f32 	%f2979, %f2704, %f2710, %f2678;
	fma.rn.f32 	%f2978, %f2704, %f2711, %f2679;
	fma.rn.f32 	%f2977, %f2704, %f2712, %f2680;
	fma.rn.f32 	%f2976, %f2704, %f2713, %f2681;
	fma.rn.f32 	%f2975, %f2704, %f2714, %f2682;
	fma.rn.f32 	%f3023, %f2705, %f2707, %f2683;
	fma.rn.f32 	%f3024, %f2705, %f2708, %f2684;
	fma.rn.f32 	%f3025, %f2705, %f2709, %f2685;
	fma.rn.f32 	%f3026, %f2705, %f2710, %f2686;
	fma.rn.f32 	%f3027, %f2705, %f2711, %f2687;
	fma.rn.f32 	%f3028, %f2705, %f2712, %f2688;
	fma.rn.f32 	%f3029, %f2705, %f2713, %f2689;
	fma.rn.f32 	%f3030, %f2705, %f2714, %f2690;
	fma.rn.f32 	%f3031, %f2706, %f2707, %f2691;
	fma.rn.f32 	%f3032, %f2706, %f2708, %f2692;
	fma.rn.f32 	%f3033, %f2706, %f2709, %f2693;
	fma.rn.f32 	%f3034, %f2706, %f2710, %f2694;
	fma.rn.f32 	%f3035, %f2706, %f2711, %f2695;
	fma.rn.f32 	%f3036, %f2706, %f2712, %f2696;
	fma.rn.f32 	%f3037, %f2706, %f2713, %f2697;
	fma.rn.f32 	%f3038, %f2706, %f2714, %f2698;
	bar.sync 	0;
	add.s32 	%r333, %r333, 32;
	setp.lt.s32 	%p56, %r333, %r113;
	@%p56 bra 	$L__BB0_2;
$L__BB0_53:
	setp.ge.s32 	%p57, %r6, %r112;
	@%p57 bra 	$L__BB0_70;
	mul.lo.s32 	%r97, %r6, %r114;
	setp.ge.s32 	%p58, %r8, %r114;
	@%p58 bra 	$L__BB0_56;
	add.s32 	%r269, %r8, %r97;
	mul.wide.s32 	%rd43, %r269, 4;
	add.s64 	%rd44, %rd3, %rd43;
	ld.global.f32 	%f2715, [%rd44];
	mul.f32 	%f2716, %f201, %f3022;
	fma.rn.f32 	%f2717, %f202, %f2715, %f2716;
	st.global.f32 	[%rd44], %f2717;
$L__BB0_56:
	add.s32 	%r270, %r8, 1;
	setp.ge.s32 	%p59, %r270, %r114;
	cvt.s64.s32 	%rd45, %r97;
	cvt.s64.s32 	%rd46, %r8;
	add.s64 	%rd47, %rd46, %rd45;
	shl.b64 	%rd48, %rd47, 2;
	add.s64 	%rd4, %rd3, %rd48;
	@%p59 bra 	$L__BB0_58;
	ld.global.f32 	%f2718, [%rd4+4];
	mul.f32 	%f2719, %f201, %f3021;
	fma.rn.f32 	%f2720, %f202, %f2718, %f2719;
	st.global.f32 	[%rd4+4], %f2720;
$L__BB0_58:
	add.s32 	%r271, %r8, 2;
	setp.ge.s32 	%p60, %r271, %r114;
	@%p60 bra 	$L__BB0_60;
	ld.global.f32 	%f2721, [%rd4+8];
	mul.f32 	%f2722, %f201, %f3020;
	fma.rn.f32 	%f2723, %f202, %f2721, %f2722;
	st.global.f32 	[%rd4+8], %f2723;
$L__BB0_60:
	add.s32 	%r272, %r8, 3;
	setp.ge.s32 	%p61, %r272, %r114;
	@%p61 bra 	$L__BB0_62;
	ld.global.f32 	%f2724, [%rd4+12];
	mul.f32 	%f2725, %f201, %f3019;
	fma.rn.f32 	%f2726, %f202, %f2724, %f2725;
	st.global.f32 	[%rd4+12], %f2726;
$L__BB0_62:
	add.s32 	%r273, %r8, 4;
	setp.ge.s32 	%p62, %r273, %r114;
	@%p62 bra 	$L__BB0_64;
	ld.global.f32 	%f2727, [%rd4+16];
	mul.f32 	%f2728, %f201, %f3018;
	fma.rn.f32 	%f2729, %f202, %f2727, %f2728;
	st.global.f32 	[%rd4+16], %f2729;
$L__BB0_64:
	add.s32 	%r274, %r8, 5;
	setp.ge.s32 	%p63, %r274, %r114;
	@%p63 bra 	$L__BB0_66;
	ld.global.f32 	%f2730, [%rd4+20];
	mul.f32 	%f2731, %f201, %f3017;
	fma.rn.f32 	%f2732, %f202, %f2730, %f2731;
	st.global.f32 	[%rd4+20], %f2732;
$L__BB0_66:
	add.s32 	%r275, %r8, 6;
	setp.ge.s32 	%p64, %r275, %r114;
	@%p64 bra 	$L__BB0_68;
	ld.global.f32 	%f2733, [%rd4+24];
	mul.f32 	%f2734, %f201, %f3016;
	fma.rn.f32 	%f2735, %f202, %f2733, %f2734;
	st.global.f32 	[%rd4+24], %f2735;
$L__BB0_68:
	add.s32 	%r276, %r8, 7;
	setp.ge.s32 	%p65, %r276, %r114;
	@%p65 bra 	$L__BB0_70;
	ld.global.f32 	%f2736, [%rd4+28];
	mul.f32 	%f2737, %f201, %f3015;
	fma.rn.f32 	%f2738, %f202, %f2736, %f2737;
	st.global.f32 	[%rd4+28], %f2738;
$L__BB0_70:
	add.s32 	%r98, %r6, 1;
	setp.ge.s32 	%p66, %r98, %r112;
	@%p66 bra 	$L__BB0_87;
	mul.lo.s32 	%r99, %r98, %r114;
	setp.ge.s32 	%p67, %r8, %r114;
	@%p67 bra 	$L__BB0_73;
	add.s32 	%r277, %r8, %r99;
	mul.wide.s32 	%rd49, %r277, 4;
	add.s64 	%rd50, %rd3, %rd49;
	ld.global.f32 	%f2739, [%rd50];
	mul.f32 	%f2740, %f201, %f3014;
	fma.rn.f32 	%f2741, %f202, %f2739, %f2740;
	st.global.f32 	[%rd50], %f2741;
$L__BB0_73:
	add.s32 	%r278, %r8, 1;
	setp.ge.s32 	%p68, %r278, %r114;
	cvt.s64.s32 	%rd51, %r99;
	cvt.s64.s32 	%rd52, %r8;
	add.s64 	%rd53, %rd52, %rd51;
	shl.b64 	%rd54, %rd53, 2;
	add.s64 	%rd5, %rd3, %rd54;
	@%p68 bra 	$L__BB0_75;
	ld.global.f32 	%f2742, [%rd5+4];
	mul.f32 	%f2743, %f201, %f3013;
	fma.rn.f32 	%f2744, %f202, %f2742, %f2743;
	st.global.f32 	[%rd5+4], %f2744;
$L__BB0_75:
	add.s32 	%r279, %r8, 2;
	setp.ge.s32 	%p69, %r279, %r114;
	@%p69 bra 	$L__BB0_77;
	ld.global.f32 	%f2745, [%rd5+8];
	mul.f32 	%f2746, %f201, %f3012;
	fma.rn.f32 	%f2747, %f202, %f2745, %f2746;
	st.global.f32 	[%rd5+8], %f2747;
$L__BB0_77:
	add.s32 	%r280, %r8, 3;
	setp.ge.s32 	%p70, %r280, %r114;
	@%p70 bra 	$L__BB0_79;
	ld.global.f32 	%f2748, [%rd5+12];
	mul.f32 	%f2749, %f201, %f3011;
	fma.rn.f32 	%f2750, %f202, %f2748, %f2749;
	st.global.f32 	[%rd5+12], %f2750;
$L__BB0_79:
	add.s32 	%r281, %r8, 4;
	setp.ge.s32 	%p71, %r281, %r114;
	@%p71 bra 	$L__BB0_81;
	ld.global.f32 	%f2751, [%rd5+16];
	mul.f32 	%f2752, %f201, %f3010;
	fma.rn.f32 	%f2753, %f202, %f2751, %f2752;
	st.global.f32 	[%rd5+16], %f2753;
$L__BB0_81:
	add.s32 	%r282, %r8, 5;
	setp.ge.s32 	%p72, %r282, %r114;
	@%p72 bra 	$L__BB0_83;
	ld.global.f32 	%f2754, [%rd5+20];
	mul.f32 	%f2755, %f201, %f3009;
	fma.rn.f32 	%f2756, %f202, %f2754, %f2755;
	st.global.f32 	[%rd5+20], %f2756;
$L__BB0_83:
	add.s32 	%r283, %r8, 6;
	setp.ge.s32 	%p73, %r283, %r114;
	@%p73 bra 	$L__BB0_85;
	ld.global.f32 	%f2757, [%rd5+24];
	mul.f32 	%f2758, %f201, %f3008;
	fma.rn.f32 	%f2759, %f202, %f2757, %f2758;
	st.global.f32 	[%rd5+24], %f2759;
$L__BB0_85:
	add.s32 	%r284, %r8, 7;
	setp.ge.s32 	%p74, %r284, %r114;
	@%p74 bra 	$L__BB0_87;
	ld.global.f32 	%f2760, [%rd5+28];
	mul.f32 	%f2761, %f201, %f3007;
	fma.rn.f32 	%f2762, %f202, %f2760, %f2761;
	st.global.f32 	[%rd5+28], %f2762;
$L__BB0_87:
	add.s32 	%r100, %r6, 2;
	setp.ge.s32 	%p75, %r100, %r112;
	@%p75 bra 	$L__BB0_104;
	mul.lo.s32 	%r101, %r100, %r114;
	setp.ge.s32 	%p76, %r8, %r114;
	@%p76 bra 	$L__BB0_90;
	add.s32 	%r285, %r8, %r101;
	mul.wide.s32 	%rd55, %r285, 4;
	add.s64 	%rd56, %rd3, %rd55;
	ld.global.f32 	%f2763, [%rd56];
	mul.f32 	%f2764, %f201, %f3006;
	fma.rn.f32 	%f2765, %f202, %f2763, %f2764;
	st.global.f32 	[%rd56], %f2765;
$L__BB0_90:
	add.s32 	%r286, %r8, 1;
	setp.ge.s32 	%p77, %r286, %r114;
	cvt.s64.s32 	%rd57, %r101;
	cvt.s64.s32 	%rd58, %r8;
	add.s64 	%rd59, %rd58, %rd57;
	shl.b64 	%rd60, %rd59, 2;
	add.s64 	%rd6, %rd3, %rd60;
	@%p77 bra 	$L__BB0_92;
	ld.global.f32 	%f2766, [%rd6+4];
	mul.f32 	%f2767, %f201, %f3005;
	fma.rn.f32 	%f2768, %f202, %f2766, %f2767;
	st.global.f32 	[%rd6+4], %f2768;
$L__BB0_92:
	add.s32 	%r287, %r8, 2;
	setp.ge.s32 	%p78, %r287, %r114;
	@%p78 bra 	$L__BB0_94;
	ld.global.f32 	%f2769, [%rd6+8];
	mul.f32 	%f2770, %f201, %f3004;
	fma.rn.f32 	%f2771, %f202, %f2769, %f2770;
	st.global.f32 	[%rd6+8], %f2771;
$L__BB0_94:
	add.s32 	%r288, %r8, 3;
	setp.ge.s32 	%p79, %r288, %r114;
	@%p79 bra 	$L__BB0_96;
	ld.global.f32 	%f2772, [%rd6+12];
	mul.f32 	%f2773, %f201, %f3003;
	fma.rn.f32 	%f2774, %f202, %f2772, %f2773;
	st.global.f32 	[%rd6+12], %f2774;
$L__BB0_96:
	add.s32 	%r289, %r8, 4;
	setp.ge.s32 	%p80, %r289, %r114;
	@%p80 bra 	$L__BB0_98;
	ld.global.f32 	%f2775, [%rd6+16];
	mul.f32 	%f2776, %f201, %f3002;
	fma.rn.f32 	%f2777, %f202, %f2775, %f2776;
	st.global.f32 	[%rd6+16], %f2777;
$L__BB0_98:
	add.s32 	%r290, %r8, 5;
	setp.ge.s32 	%p81, %r290, %r114;
	@%p81 bra 	$L__BB0_100;
	ld.global.f32 	%f2778, [%rd6+20];
	mul.f32 	%f2779, %f201, %f3001;
	fma.rn.f32 	%f2780, %f202, %f2778, %f2779;
	st.global.f32 	[%rd6+20], %f2780;
$L__BB0_100:
	add.s32 	%r291, %r8, 6;
	setp.ge.s32 	%p82, %r291, %r114;
	@%p82 bra 	$L__BB0_102;
	ld.global.f32 	%f2781, [%rd6+24];
	mul.f32 	%f2782, %f201, %f3000;
	fma.rn.f32 	%f2783, %f202, %f2781, %f2782;
	st.global.f32 	[%rd6+24], %f2783;
$L__BB0_102:
	add.s32 	%r292, %r8, 7;
	setp.ge.s32 	%p83, %r292, %r114;
	@%p83 bra 	$L__BB0_104;
	ld.global.f32 	%f2784, [%rd6+28];
	mul.f32 	%f2785, %f201, %f2999;
	fma.rn.f32 	%f2786, %f202, %f2784, %f2785;
	st.global.f32 	[%rd6+28], %f2786;
$L__BB0_104:
	add.s32 	%r102, %r6, 3;
	setp.ge.s32 	%p84, %r102, %r112;
	@%p84 bra 	$L__BB0_121;
	mul.lo.s32 	%r103, %r102, %r114;
	setp.ge.s32 	%p85, %r8, %r114;
	@%p85 bra 	$L__BB0_107;
	add.s32 	%r293, %r8, %r103;
	mul.wide.s32 	%rd61, %r293, 4;
	add.s64 	%rd62, %rd3, %rd61;
	ld.global.f32 	%f2787, [%rd62];
	mul.f32 	%f2788, %f201, %f2998;
	fma.rn.f32 	%f2789, %f202, %f2787, %f2788;
	st.global.f32 	[%rd62], %f2789;
$L__BB0_107:
	add.s32 	%r294, %r8, 1;
	setp.ge.s32 	%p86, %r294, %r114;
	cvt.s64.s32 	%rd63, %r103;
	cvt.s64.s32 	%rd64, %r8;
	add.s64 	%rd65, %rd64, %rd63;
	shl.b64 	%rd66, %rd65, 2;
	add.s64 	%rd7, %rd3, %rd66;
	@%p86 bra 	$L__BB0_109;
	ld.global.f32 	%f2790, [%rd7+4];
	mul.f32 	%f2791, %f201, %f2997;
	fma.rn.f32 	%f2792, %f202, %f2790, %f2791;
	st.global.f32 	[%rd7+4], %f2792;
$L__BB0_109:
	add.s32 	%r295, %r8, 2;
	setp.ge.s32 	%p87, %r295, %r114;
	@%p87 bra 	$L__BB0_111;
	ld.global.f32 	%f2793, [%rd7+8];
	mul.f32 	%f2794, %f201, %f2996;
	fma.rn.f32 	%f2795, %f202, %f2793, %f2794;
	st.global.f32 	[%rd7+8], %f2795;
$L__BB0_111:
	add.s32 	%r296, %r8, 3;
	setp.ge.s32 	%p88, %r296, %r114;
	@%p88 bra 	$L__BB0_113;
	ld.global.f32 	%f2796, [%rd7+12];
	mul.f32 	%f2797, %f201, %f2995;
	fma.rn.f32 	%f2798, %f202, %f2796, %f2797;
	st.global.f32 	[%rd7+12], %f2798;
$L__BB0_113:
	add.s32 	%r297, %r8, 4;
	setp.ge.s32 	%p89, %r297, %r114;
	@%p89 bra 	$L__BB0_115;
	ld.global.f32 	%f2799, [%rd7+16];
	mul.f32 	%f2800, %f201, %f2994;
	fma.rn.f32 	%f2801, %f202, %f2799, %f2800;
	st.global.f32 	[%rd7+16], %f2801;
$L__BB0_115:
	add.s32 	%r298, %r8, 5;
	setp.ge.s32 	%p90, %r298, %r114;
	@%p90 bra 	$L__BB0_117;
	ld.global.f32 	%f2802, [%rd7+20];
	mul.f32 	%f2803, %f201, %f2993;
	fma.rn.f32 	%f2804, %f202, %f2802, %f2803;
	st.global.f32 	[%rd7+20], %f2804;
$L__BB0_117:
	add.s32 	%r299, %r8, 6;
	setp.ge.s32 	%p91, %r299, %r114;
	@%p91 bra 	$L__BB0_119;
	ld.global.f32 	%f2805, [%rd7+24];
	mul.f32 	%f2806, %f201, %f2992;
	fma.rn.f32 	%f2807, %f202, %f2805, %f2806;
	st.global.f32 	[%rd7+24], %f2807;
$L__BB0_119:
	add.s32 	%r300, %r8, 7;
	setp.ge.s32 	%p92, %r300, %r114;
	@%p92 bra 	$L__BB0_121;
	ld.global.f32 	%f2808, [%rd7+28];
	mul.f32 	%f2809, %f201, %f2991;
	fma.rn.f32 	%f2810, %f202, %f2808, %f2809;
	st.global.f32 	[%rd7+28], %f2810;
$L__BB0_121:
	add.s32 	%r104, %r6, 4;
	setp.ge.s32 	%p93, %r104, %r112;
	@%p93 bra 	$L__BB0_138;
	mul.lo.s32 	%r105, %r104, %r114;
	setp.ge.s32 	%p94, %r8, %r114;
	@%p94 bra 	$L__BB0_124;
	add.s32 	%r301, %r8, %r105;
	mul.wide.s32 	%rd67, %r301, 4;
	add.s64 	%rd68, %rd3, %rd67;
	ld.global.f32 	%f2811, [%rd68];
	mul.f32 	%f2812, %f201, %f2990;
	fma.rn.f32 	%f2813, %f202, %f2811, %f2812;
	st.global.f32 	[%rd68], %f2813;
$L__BB0_124:
	add.s32 	%r302, %r8, 1;
	setp.ge.s32 	%p95, %r302, %r114;
	cvt.s64.s32 	%rd69, %r105;
	cvt.s64.s32 	%rd70, %r8;
	add.s64 	%rd71, %rd70, %rd69;
	shl.b64 	%rd72, %rd71, 2;
	add.s64 	%rd8, %rd3, %rd72;
	@%p95 bra 	$L__BB0_126;
	ld.global.f32 	%f2814, [%rd8+4];
	mul.f32 	%f2815, %f201, %f2989;
	fma.rn.f32 	%f2816, %f202, %f2814, %f2815;
	st.global.f32 	[%rd8+4], %f2816;
$L__BB0_126:
	add.s32 	%r303, %r8, 2;
	setp.ge.s32 	%p96, %r303, %r114;
	@%p96 bra 	$L__BB0_128;
	ld.global.f32 	%f2817, [%rd8+8];
	mul.f32 	%f2818, %f201, %f2988;
	fma.rn.f32 	%f2819, %f202, %f2817, %f2818;
	st.global.f32 	[%rd8+8], %f2819;
$L__BB0_128:
	add.s32 	%r304, %r8, 3;
	setp.ge.s32 	%p97, %r304, %r114;
	@%p97 bra 	$L__BB0_130;
	ld.global.f32 	%f2820, [%rd8+12];
	mul.f32 	%f2821, %f201, %f2987;
	fma.rn.f32 	%f2822, %f202, %f2820, %f2821;
	st.global.f32 	[%rd8+12], %f2822;
$L__BB0_130:
	add.s32 	%r305, %r8, 4;
	setp.ge.s32 	%p98, %r305, %r114;
	@%p98 bra 	$L__BB0_132;
	ld.global.f32 	%f2823, [%rd8+16];
	mul.f32 	%f2824, %f201, %f2986;
	fma.rn.f32 	%f2825, %f202, %f2823, %f2824;
	st.global.f32 	[%rd8+16], %f2825;
$L__BB0_132:
	add.s32 	%r306, %r8, 5;
	setp.ge.s32 	%p99, %r306, %r114;
	@%p99 bra 	$L__BB0_134;
	ld.global.f32 	%f2826, [%rd8+20];
	mul.f32 	%f2827, %f201, %f2985;
	fma.rn.f32 	%f2828, %f202, %f2826, %f2827;
	st.global.f32 	[%rd8+20], %f2828;
$L__BB0_134:
	add.s32 	%r307, %r8, 6;
	setp.ge.s32 	%p100, %r307, %r114;
	@%p100 bra 	$L__BB0_136;
	ld.global.f32 	%f2829, [%rd8+24];
	mul.f32 	%f2830, %f201, %f2984;
	fma.rn.f32 	%f2831, %f202, %f2829, %f2830;
	st.global.f32 	[%rd8+24], %f2831;
$L__BB0_136:
	add.s32 	%r308, %r8, 7;
	setp.ge.s32 	%p101, %r308, %r114;
	@%p101 bra 	$L__BB0_138;
	ld.global.f32 	%f2832, [%rd8+28];
	mul.f32 	%f2833, %f201, %f2983;
	fma.rn.f32 	%f2834, %f202, %f2832, %f2833;
	st.global.f32 	[%rd8+28], %f2834;
$L__BB0_138:
	add.s32 	%r106, %r6, 5;
	setp.ge.s32 	%p102, %r106, %r112;
	@%p102 bra 	$L__BB0_155;
	mul.lo.s32 	%r107, %r106, %r114;
	setp.ge.s32 	%p103, %r8, %r114;
	@%p103 bra 	$L__BB0_141;
	add.s32 	%r309, %r8, %r107;
	mul.wide.s32 	%rd73, %r309, 4;
	add.s64 	%rd74, %rd3, %rd73;
	ld.global.f32 	%f2835, [%rd74];
	mul.f32 	%f2836, %f201, %f2982;
	fma.rn.f32 	%f2837, %f202, %f2835, %f2836;
	st.global.f32 	[%rd74], %f2837;
$L__BB0_141:
	add.s32 	%r310, %r8, 1;
	setp.ge.s32 	%p104, %r310, %r114;
	cvt.s64.s32 	%rd75, %r107;
	cvt.s64.s32 	%rd76, %r8;
	add.s64 	%rd77, %rd76, %rd75;
	shl.b64 	%rd78, %rd77, 2;
	add.s64 	%rd9, %rd3, %rd78;
	@%p104 bra 	$L__BB0_143;
	ld.global.f32 	%f2838, [%rd9+4];
	mul.f32 	%f2839, %f201, %f2981;
	fma.rn.f32 	%f2840, %f202, %f2838, %f2839;
	st.global.f32 	[%rd9+4], %f2840;
$L__BB0_143:
	add.s32 	%r311, %r8, 2;
	setp.ge.s32 	%p105, %r311, %r114;
	@%p105 bra 	$L__BB0_145;
	ld.global.f32 	%f2841, [%rd9+8];
	mul.f32 	%f2842, %f201, %f2980;
	fma.rn.f32 	%f2843, %f202, %f2841, %f2842;
	st.global.f32 	[%rd9+8], %f2843;
$L__BB0_145:
	add.s32 	%r312, %r8, 3;
	setp.ge.s32 	%p106, %r312, %r114;
	@%p106 bra 	$L__BB0_147;
	ld.global.f32 	%f2844, [%rd9+12];
	mul.f32 	%f2845, %f201, %f2979;
	fma.rn.f32 	%f2846, %f202, %f2844, %f2845;
	st.global.f32 	[%rd9+12], %f2846;
$L__BB0_147:
	add.s32 	%r313, %r8, 4;
	setp.ge.s32 	%p107, %r313, %r114;
	@%p107 bra 	$L__BB0_149;
	ld.global.f32 	%f2847, [%rd9+16];
	mul.f32 	%f2848, %f201, %f2978;
	fma.rn.f32 	%f2849, %f202, %f2847, %f2848;
	st.global.f32 	[%rd9+16], %f2849;
$L__BB0_149:
	add.s32 	%r314, %r8, 5;
	setp.ge.s32 	%p108, %r314, %r114;
	@%p108 bra 	$L__BB0_151;
	ld.global.f32 	%f2850, [%rd9+20];
	mul.f32 	%f2851, %f201, %f2977;
	fma.rn.f32 	%f2852, %f202, %f2850, %f2851;
	st.global.f32 	[%rd9+20], %f2852;
$L__BB0_151:
	add.s32 	%r315, %r8, 6;
	setp.ge.s32 	%p109, %r315, %r114;
	@%p109 bra 	$L__BB0_153;
	ld.global.f32 	%f2853, [%rd9+24];
	mul.f32 	%f2854, %f201, %f2976;
	fma.rn.f32 	%f2855, %f202, %f2853, %f2854;
	st.global.f32 	[%rd9+24], %f2855;
$L__BB0_153:
	add.s32 	%r316, %r8, 7;
	setp.ge.s32 	%p110, %r316, %r114;
	@%p110 bra 	$L__BB0_155;
	ld.global.f32 	%f2856, [%rd9+28];
	mul.f32 	%f2857, %f201, %f2975;
	fma.rn.f32 	%f2858, %f202, %f2856, %f2857;
	st.global.f32 	[%rd9+28], %f2858;
$L__BB0_155:
	add.s32 	%r108, %r6, 6;
	setp.ge.s32 	%p111, %r108, %r112;
	@%p111 bra 	$L__BB0_172;
	mul.lo.s32 	%r109, %r108, %r114;
	setp.ge.s32 	%p112, %r8, %r114;
	@%p112 bra 	$L__BB0_158;
	add.s32 	%r317, %r8, %r109;
	mul.wide.s32 	%rd79, %r317, 4;
	add.s64 	%rd80, %rd3, %rd79;
	ld.global.f32 	%f2859, [%rd80];
	mul.f32 	%f2860, %f201, %f3023;
	fma.rn.f32 	%f2861, %f202, %f2859, %f2860;
	st.global.f32 	[%rd80], %f2861;
$L__BB0_158:
	add.s32 	%r318, %r8, 1;
	setp.ge.s32 	%p113, %r318, %r114;
	cvt.s64.s32 	%rd81, %r109;
	cvt.s64.s32 	%rd82, %r8;
	add.s64 	%rd83, %rd82, %rd81;
	shl.b64 	%rd84, %rd83, 2;
	add.s64 	%rd10, %rd3, %rd84;
	@%p113 bra 	$L__BB0_160;
	ld.global.f32 	%f2862, [%rd10+4];
	mul.f32 	%f2863, %f201, %f3024;
	fma.rn.f32 	%f2864, %f202, %f2862, %f2863;
	st.global.f32 	[%rd10+4], %f2864;
$L__BB0_160:
	add.s32 	%r319, %r8, 2;
	setp.ge.s32 	%p114, %r319, %r114;
	@%p114 bra 	$L__BB0_162;
	ld.global.f32 	%f2865, [%rd10+8];
	mul.f32 	%f2866, %f201, %f3025;
	fma.rn.f32 	%f2867, %f202, %f2865, %f2866;
	st.global.f32 	[%rd10+8], %f2867;
$L__BB0_162:
	add.s32 	%r320, %r8, 3;
	setp.ge.s32 	%p115, %r320, %r114;
	@%p115 bra 	$L__BB0_164;
	ld.global.f32 	%f2868, [%rd10+12];
	mul.f32 	%f2869, %f201, %f3026;
	fma.rn.f32 	%f2870, %f202, %f2868, %f2869;
	st.global.f32 	[%rd10+12], %f2870;
$L__BB0_164:
	add.s32 	%r321, %r8, 4;
	setp.ge.s32 	%p116, %r321, %r114;
	@%p116 bra 	$L__BB0_166;
	ld.global.f32 	%f2871, [%rd10+16];
	mul.f32 	%f2872, %f201, %f3027;
	fma.rn.f32 	%f2873, %f202, %f2871, %f2872;
	st.global.f32 	[%rd10+16], %f2873;
$L__BB0_166:
	add.s32 	%r322, %r8, 5;
	setp.ge.s32 	%p117, %r322, %r114;
	@%p117 bra 	$L__BB0_168;
	ld.global.f32 	%f2874, [%rd10+20];
	mul.f32 	%f2875, %f201, %f3028;
	fma.rn.f32 	%f2876, %f202, %f2874, %f2875;
	st.global.f32 	[%rd10+20], %f2876;
$L__BB0_168:
	add.s32 	%r323, %r8, 6;
	setp.ge.s32 	%p118, %r323, %r114;
	@%p118 bra 	$L__BB0_170;
	ld.global.f32 	%f2877, [%rd10+24];
	mul.f32 	%f2878, %f201, %f3029;
	fma.rn.f32 	%f2879, %f202, %f2877, %f2878;
	st.global.f32 	[%rd10+24], %f2879;
$L__BB0_170:
	add.s32 	%r324, %r8, 7;
	setp.ge.s32 	%p119, %r324, %r114;
	@%p119 bra 	$L__BB0_172;
	ld.global.f32 	%f2880, [%rd10+28];
	mul.f32 	%f2881, %f201, %f3030;
	fma.rn.f32 	%f2882, %f202, %f2880, %f2881;
	st.global.f32 	[%rd10+28], %f2882;
$L__BB0_172:
	add.s32 	%r110, %r6, 7;
	setp.ge.s32 	%p120, %r110, %r112;
	@%p120 bra 	$L__BB0_189;
	mul.lo.s32 	%r111, %r110, %r114;
	setp.ge.s32 	%p121, %r8, %r114;
	@%p121 bra 	$L__BB0_175;
	add.s32 	%r325, %r8, %r111;
	mul.wide.s32 	%rd85, %r325, 4;
	add.s64 	%rd86, %rd3, %rd85;
	ld.global.f32 	%f2883, [%rd86];
	mul.f32 	%f2884, %f201, %f3031;
	fma.rn.f32 	%f2885, %f202, %f2883, %f2884;
	st.global.f32 	[%rd86], %f2885;
$L__BB0_175:
	add.s32 	%r326, %r8, 1;
	setp.ge.s32 	%p122, %r326, %r114;
	cvt.s64.s32 	%rd87, %r111;
	cvt.s64.s32 	%rd88, %r8;
	add.s64 	%rd89, %rd88, %rd87;
	shl.b64 	%rd90, %rd89, 2;
	add.s64 	%rd11, %rd3, %rd90;
	@%p122 bra 	$L__BB0_177;
	ld.global.f32 	%f2886, [%rd11+4];
	mul.f32 	%f2887, %f201, %f3032;
	fma.rn.f32 	%f2888, %f202, %f2886, %f2887;
	st.global.f32 	[%rd11+4], %f2888;
$L__BB0_177:
	add.s32 	%r327, %r8, 2;
	setp.ge.s32 	%p123, %r327, %r114;
	@%p123 bra 	$L__BB0_179;
	ld.global.f32 	%f2889, [%rd11+8];
	mul.f32 	%f2890, %f201, %f3033;
	fma.rn.f32 	%f2891, %f202, %f2889, %f2890;
	st.global.f32 	[%rd11+8], %f2891;
$L__BB0_179:
	add.s32 	%r328, %r8, 3;
	setp.ge.s32 	%p124, %r328, %r114;
	@%p124 bra 	$L__BB0_181;
	ld.global.f32 	%f2892, [%rd11+12];
	mul.f32 	%f2893, %f201, %f3034;
	fma.rn.f32 	%f2894, %f202, %f2892, %f2893;
	st.global.f32 	[%rd11+12], %f2894;
$L__BB0_181:
	add.s32 	%r329, %r8, 4;
	setp.ge.s32 	%p125, %r329, %r114;
	@%p125 bra 	$L__BB0_183;
	ld.global.f32 	%f2895, [%rd11+16];
	mul.f32 	%f2896, %f201, %f3035;
	fma.rn.f32 	%f2897, %f202, %f2895, %f2896;
	st.global.f32 	[%rd11+16], %f2897;
$L__BB0_183:
	add.s32 	%r330, %r8, 5;
	setp.ge.s32 	%p126, %r330, %r114;
	@%p126 bra 	$L__BB0_185;
	ld.global.f32 	%f2898, [%rd11+20];
	mul.f32 	%f2899, %f201, %f3036;
	fma.rn.f32 	%f2900, %f202, %f2898, %f2899;
	st.global.f32 	[%rd11+20], %f2900;
$L__BB0_185:
	add.s32 	%r331, %r8, 6;
	setp.ge.s32 	%p127, %r331, %r114;
	@%p127 bra 	$L__BB0_187;
	ld.global.f32 	%f2901, [%rd11+24];
	mul.f32 	%f2902, %f201, %f3037;
	fma.rn.f32 	%f2903, %f202, %f2901, %f2902;
	st.global.f32 	[%rd11+24], %f2903;
$L__BB0_187:
	add.s32 	%r332, %r8, 7;
	setp.ge.s32 	%p128, %r332, %r114;
	@%p128 bra 	$L__BB0_189;
	ld.global.f32 	%f2904, [%rd11+28];
	mul.f32 	%f2905, %f201, %f3038;
	fma.rn.f32 	%f2906, %f202, %f2904, %f2905;
	st.global.f32 	[%rd11+28], %f2906;
$L__BB0_189:
	ret;

}


// ===== COMPILED SASS (sm_100) =====

	.target	sm_100

	.elftype	@"ET_EXEC"


//--------------------- .note.nv.tkinfo           --------------------------
	.section	.note.nv.tkinfo,"",@"SHT_NOTE"
	.sectionflags	@"SHF_NOTE_NV_TKINFO"
	.tkinfo
        /*0018*/ 	.word	0x00000002
        /*0030*/ 	.string	""
        /*0030*/ 	.string	"ptxas"
        /*0030*/ 	.string	"Cuda compilation tools, release 13.0, V13.0.88"
        /*0030*/ 	.string	"Build cuda_13.0.r13.0/compiler.36424714_0"
        /*0030*/ 	.string	"-arch sm_100 -m 64 "



//--------------------- .note.nv.cuinfo           --------------------------
	.section	.note.nv.cuinfo,"",@"SHT_NOTE"
	.sectionflags	@"SHF_NOTE_NV_CUINFO"
        /*0018*/ 	.short	0x0002
        /*001a*/ 	.short	0x0064
        /*001c*/ 	.short	0x0082
	.zero		2


//--------------------- .nv.info                  --------------------------
	.section	.nv.info,"",@"SHT_CUDA_INFO"
	.align	4


	//----- nvinfo : EIATTR_REGCOUNT
	.align		4
        /*0000*/ 	.byte	0x04, 0x2f
        /*0002*/ 	.short	(.L_1 - .L_0)
	.align		4
.L_0:
        /*0004*/ 	.word	index@(_Z15sgemm_2D_tilingPKfS0_Pfiiiff)
        /*0008*/ 	.word	0x00000081


	//----- nvinfo : EIATTR_FRAME_SIZE
	.align		4
.L_1:
        /*000c*/ 	.byte	0x04, 0x11
        /*000e*/ 	.short	(.L_3 - .L_2)
	.align		4
.L_2:
        /*0010*/ 	.word	index@(_Z15sgemm_2D_tilingPKfS0_Pfiiiff)
        /*0014*/ 	.word	0x00000000


	//----- nvinfo : EIATTR_MIN_STACK_SIZE
	.align		4
.L_3:
        /*0018*/ 	.byte	0x04, 0x12
        /*001a*/ 	.short	(.L_5 - .L_4)
	.align		4
.L_4:
        /*001c*/ 	.word	index@(_Z15sgemm_2D_tilingPKfS0_Pfiiiff)
        /*0020*/ 	.word	0x00000000
.L_5:


//--------------------- .nv.compat                --------------------------
	.section	.nv.compat,"",@"SHT_CUDA_COMPAT_INFO"
	.align	4
        /*0000*/ 	.byte	0x02, 0x09, 0x00, 0x00, 0x02, 0x02, 0x01, 0x00, 0x02, 0x05, 0x05, 0x00, 0x03, 0x07, 0x01, 0x01
        /*0010*/ 	.byte	0x02, 0x03, 0x00, 0x00, 0x02, 0x06, 0x01, 0x00, 0x04, 0x0b, 0x08, 0x00, 0x09, 0x00, 0x00, 0x00
        /*0020*/ 	.byte	0x00, 0x00, 0x00, 0x00


//--------------------- .nv.info._Z15sgemm_2D_tilingPKfS0_Pfiiiff --------------------------
	.section	.nv.info._Z15sgemm_2D_tilingPKfS0_Pfiiiff,"",@"SHT_CUDA_INFO"
	.sectionflags	@""
	.align	4


	//----- nvinfo : EIATTR_CUDA_API_VERSION
	.align		4
        /*0000*/ 	.byte	0x04, 0x37
        /*0002*/ 	.short	(.L_7 - .L_6)
.L_6:
        /*0004*/ 	.word	0x00000082


	//----- nvinfo : EIATTR_KPARAM_INFO
	.align		4
.L_7:
        /*0008*/ 	.byte	0x04, 0x17
        /*000a*/ 	.short	(.L_9 - .L_8)
.L_8:
        /*000c*/ 	.word	0x00000000
        /*0010*/ 	.short	0x0007
        /*0012*/ 	.short	0x0028
        /*0014*/ 	.byte	0x00, 0xf0, 0x11, 0x00


	//----- nvinfo : EIATTR_KPARAM_INFO
	.align		4
.L_9:
        /*0018*/ 	.byte	0x04, 0x17
        /*001a*/ 	.short	(.L_11 - .L_10)
.L_10:
        /*001c*/ 	.word	0x00000000
        /*0020*/ 	.short	0x0006
        /*0022*/ 	.short	0x0024
        /*0024*/ 	.byte	0x00, 0xf0, 0x11, 0x00


	//----- nvinfo : EIATTR_KPARAM_INFO
	.align		4
.L_11:
        /*0028*/ 	.byte	0x04, 0x17
        /*002a*/ 	.short	(.L_13 - .L_12)
.L_12:
        /*002c*/ 	.word	0x00000000
        /*0030*/ 	.short	0x0005
        /*0032*/ 	.short	0x0020
        /*0034*/ 	.byte	0x00, 0xf0, 0x11, 0x00


	//----- nvinfo : EIATTR_KPARAM_INFO
	.align		4
.L_13:
        /*0038*/ 	.byte	0x04, 0x17
        /*003a*/ 	.short	(.L_15 - .L_14)
.L_14:
        /*003c*/ 	.word	0x00000000
        /*0040*/ 	.short	0x0004
        /*0042*/ 	.short	0x001c
        /*0044*/ 	.byte	0x00, 0xf0, 0x11, 0x00


	//----- nvinfo : EIATTR_KPARAM_INFO
	.align		4
.L_15:
        /*0048*/ 	.byte	0x04, 0x17
        /*004a*/ 	.short	(.L_17 - .L_16)
.L_16:
        /*004c*/ 	.word	0x00000000
        /*0050*/ 	.short	0x0003
        /*0052*/ 	.short	0x0018
        /*0054*/ 	.byte	0x00, 0xf0, 0x11, 0x00


	//----- nvinfo : EIATTR_KPARAM_INFO
	.align		4
.L_17:
        /*0058*/ 	.byte	0x04, 0x17
        /*005a*/ 	.short	(.L_19 - .L_18)
.L_18:
        /*005c*/ 	.word	0x00000000
        /*0060*/ 	.short	0x0002
        /*0062*/ 	.short	0x0010
        /*0064*/ 	.byte	0x00, 0xf5, 0x21, 0x00


	//----- nvinfo : EIATTR_KPARAM_INFO
	.align		4
.L_19:
        /*0068*/ 	.byte	0x04, 0x17
        /*006a*/ 	.short	(.L_21 - .L_20)
.L_20:
        /*006c*/ 	.word	0x00000000
        /*0070*/ 	.short	0x0001
        /*0072*/ 	.short	0x0008
        /*0074*/ 	.byte	0x00, 0xf5, 0x21, 0x00


	//----- nvinfo : EIATTR_KPARAM_INFO
	.align		4
.L_21:
        /*0078*/ 	.byte	0x04, 0x17
        /*007a*/ 	.short	(.L_23 - .L_22)
.L_22:
        /*007c*/ 	.word	0x00000000
        /*0080*/ 	.short	0x0000
        /*0082*/ 	.short	0x0000
        /*0084*/ 	.byte	0x00, 0xf5, 0x21, 0x00


	//----- nvinfo : EIATTR_SPARSE_MMA_MASK
	.align		4
.L_23:
        /*0088*/ 	.byte	0x03, 0x50
        /*008a*/ 	.short	0x0000


	//----- nvinfo : EIATTR_MAXREG_COUNT
	.align		4
        /*008c*/ 	.byte	0x03, 0x1b
        /*008e*/ 	.short	0x00ff


	//----- nvinfo : EIATTR_NUM_BARRIERS
	.align		4
        /*0090*/ 	.byte	0x02, 0x4c
        /*0092*/ 	.byte	0x01
	.zero		1


	//----- nvinfo : EIATTR_MERCURY_ISA_VERSION
	.align		4
        /*0094*/ 	.byte	0x03, 0x5f
        /*0096*/ 	.short	0x0101


	//----- nvinfo : EIATTR_VRC_CTA_INIT_COUNT
	.align		4
        /*0098*/ 	.byte	0x02, 0x4a
	.zero		1
	.zero		1


	//----- nvinfo : EIATTR_EXIT_INSTR_OFFSETS
	.align		4
        /*009c*/ 	.byte	0x04, 0x1c
        /*009e*/ 	.short	(.L_25 - .L_24)


	//   ....[0]....
.L_24:
        /*00a0*/ 	.word	0x0000c4a0


	//   ....[1]....
        /*00a4*/ 	.word	0x0000c8f0


	//   ....[2]....
        /*00a8*/ 	.word	0x0000c960


	//----- nvinfo : EIATTR_CRS_STACK_SIZE
	.align		4
.L_25:
        /*00ac*/ 	.byte	0x04, 0x1e
        /*00ae*/ 	.short	(.L_27 - .L_26)
.L_26:
        /*00b0*/ 	.word	0x00000000


	//----- nvinfo : EIATTR_CBANK_PARAM_SIZE
	.align		4
.L_27:
        /*00b4*/ 	.byte	0x03, 0x19
        /*00b6*/ 	.short	0x002c


	//----- nvinfo : EIATTR_PARAM_CBANK
	.align		4
        /*00b8*/ 	.byte	0x04, 0x0a
        /*00ba*/ 	.short	(.L_29 - .L_28)
	.align		4
.L_28:
        /*00bc*/ 	.word	index@(.nv.constant0._Z15sgemm_2D_tilingPKfS0_Pfiiiff)
        /*00c0*/ 	.short	0x0380
        /*00c2*/ 	.short	0x002c


	//----- nvinfo : EIATTR_SW_WAR
	.align		4
.L_29:
        /*00c4*/ 	.byte	0x04, 0x36
        /*00c6*/ 	.short	(.L_31 - .L_30)
.L_30:
        /*00c8*/ 	.word	0x00000008
.L_31:


//--------------------- .nv.callgraph             --------------------------
	.section	.nv.callgraph,"",@"SHT_CUDA_CALLGRAPH"
	.align	4
	.sectionentsize	8
	.align		4
        /*0000*/ 	.word	0x00000000
	.align		4
        /*0004*/ 	.word	0xffffffff
	.align		4
        /*0008*/ 	.word	0x00000000
	.align		4
        /*000c*/ 	.word	0xfffffffe
	.align		4
        /*0010*/ 	.word	0x00000000
	.align		4
        /*0014*/ 	.word	0xfffffffd
	.align		4
        /*0018*/ 	.word	0x00000000
	.align		4
        /*001c*/ 	.word	0xfffffffc


//--------------------- .text._Z15sgemm_2D_tilingPKfS0_Pfiiiff --------------------------
	.section	.text._Z15sgemm_2D_tilingPKfS0_Pfiiiff,"ax",@progbits
	.align	128
        .global         _Z15sgemm_2D_tilingPKfS0_Pfiiiff
        .type           _Z15sgemm_2D_tilingPKfS0_Pfiiiff,@function
        .size           _Z15sgemm_2D_tilingPKfS0_Pfiiiff,(.L_x_35 - _Z15sgemm_2D_tilingPKfS0_Pfiiiff)
        .other          _Z15sgemm_2D_tilingPKfS0_Pfiiiff,@"STO_CUDA_ENTRY STV_DEFAULT"
_Z15sgemm_2D_tilingPKfS0_Pfiiiff:
.text._Z15sgemm_2D_tilingPKfS0_Pfiiiff:
[----:B------:R-:W-:Y:S01]  /*0000*/  LDC R1, c[0x0][0x37c] ;  /* 0x0000df00ff017b82 */ /* 0x000fe20000000800 */
[----:B------:R-:W0:Y:S07]  /*0010*/  S2R R26, SR_TID.Y ;  /* 0x00000000001a7919 */ /* 0x000e2e0000002200 */
[----:B------:R-:W1:Y:S01]  /*0020*/  S2UR UR6, SR_CTAID.Y ;  /* 0x00000000000679c3 */ /* 0x000e620000002600 */
[----:B------:R-:W2:Y:S01]  /*0030*/  LDCU UR8, c[0x0][0x39c] ;  /* 0x00007380ff0877ac */ /* 0x000ea20008000800 */
[----:B------:R-:W-:Y:S01]  /*0040*/  HFMA2 R97, -RZ, RZ, 0, 0 ;  /* 0x00000000ff617431 */ /* 0x000fe200000001ff */
[----:B------:R-:W3:Y:S01]  /*0050*/  S2R R29, SR_TID.X ;  /* 0x00000000001d7919 */ /* 0x000ee20000002100 */
[----:B------:R-:W-:Y:S01]  /*0060*/  HFMA2 R106, -RZ, RZ, 0, 0 ;  /* 0x00000000ff6a7431 */ /* 0x000fe200000001ff */
[----:B------:R-:W-:Y:S01]  /*0070*/  CS2R R114, SRZ ;  /* 0x0000000000727805 */ /* 0x000fe2000001ff00 */
[----:B------:R-:W-:Y:S01]  /*0080*/  HFMA2 R120, -RZ, RZ, 0, 0 ;  /* 0x00000000ff787431 */ /* 0x000fe200000001ff */
[----:B------:R-:W-:Y:S01]  /*0090*/  CS2R R92, SRZ ;  /* 0x00000000005c7805 */ /* 0x000fe2000001ff00 */
[----:B------:R-:W4:Y:S01]  /*00a0*/  S2UR UR7, SR_CTAID.X ;  /* 0x00000000000779c3 */ /* 0x000f220000002500 */
[----:B------:R-:W-:Y:S01]  /*00b0*/  HFMA2 R111, -RZ, RZ, 0, 0 ;  /* 0x00000000ff6f7431 */ /* 0x000fe200000001ff */
[----:B------:R-:W-:-:S02]  /*00c0*/  CS2R R118, SRZ ;  /* 0x0000000000767805 */ /* 0x000fc4000001ff00 */
[----:B------:R-:W-:Y:S02]  /*00d0*/  CS2R R108, SRZ ;  /* 0x00000000006c7805 */ /* 0x000fe4000001ff00 */
[----:B------:R-:W-:Y:S02]  /*00e0*/  CS2R R80, SRZ ;  /* 0x0000000000507805 */ /* 0x000fe4000001ff00 */
[----:B------:R-:W-:Y:S02]  /*00f0*/  CS2R R78, SRZ ;  /* 0x00000000004e7805 */ /* 0x000fe4000001ff00 */
[----:B------:R-:W-:Y:S02]  /*0100*/  CS2R R76, SRZ ;  /* 0x00000000004c7805 */ /* 0x000fe4000001ff00 */
[----:B------:R-:W-:Y:S02]  /*0110*/  CS2R R112, SRZ ;  /* 0x0000000000707805 */ /* 0x000fe4000001ff00 */
[----:B------:R-:W-:-:S02]  /*0120*/  CS2R R94, SRZ ;  /* 0x00000000005e7805 */ /* 0x000fc4000001ff00 */
[----:B------:R-:W-:Y:S02]  /*0130*/  MOV R98, RZ ;  /* 0x000000ff00627202 */ /* 0x000fe40000000f00 */
[----:B------:R-:W-:Y:S01]  /*0140*/  CS2R R20, SRZ ;  /* 0x0000000000147805 */ /* 0x000fe2000001ff00 */
[----:B--2---:R-:W-:Y:S01]  /*0150*/  UISETP.GE.AND UP0, UPT, UR8, 0x1, UPT ;  /* 0x000000010800788c */ /* 0x004fe2000bf06270 */
[----:B------:R-:W-:Y:S02]  /*0160*/  MOV R89, RZ ;  /* 0x000000ff00597202 */ /* 0x000fe40000000f00 */
[----:B------:R-:W-:Y:S02]  /*0170*/  CS2R R86, SRZ ;  /* 0x0000000000567805 */ /* 0x000fe4000001ff00 */
[----:B------:R-:W-:Y:S02]  /*0180*/  CS2R R84, SRZ ;  /* 0x0000000000547805 */ /* 0x000fe4000001ff00 */
[----:B------:R-:W-:Y:S01]  /*0190*/  CS2R R104, SRZ ;  /* 0x0000000000687805 */ /* 0x000fe2000001ff00 */
[----:B-1----:R-:W-:Y:S01]  /*01a0*/  USHF.L.U32 UR6, UR6, 0x7, URZ ;  /* 0x0000000706067899 */ /* 0x002fe200080006ff */
[----:B------:R-:W-:-:S02]  /*01b0*/  CS2R R102, SRZ ;  /* 0x0000000000667805 */ /* 0x000fc4000001ff00 */
[----:B------:R-:W-:Y:S02]  /*01c0*/  CS2R R22, SRZ ;  /* 0x0000000000167805 */ /* 0x000fe4000001ff00 */
[----:B------:R-:W-:Y:S02]  /*01d0*/  CS2R R52, SRZ ;  /* 0x0000000000347805 */ /* 0x000fe4000001ff00 */
[----:B------:R-:W-:Y:S02]  /*01e0*/  CS2R R100, SRZ ;  /* 0x0000000000647805 */ /* 0x000fe4000001ff00 */
[----:B------:R-:W-:Y:S02]  /*01f0*/  CS2R R18, SRZ ;  /* 0x0000000000127805 */ /* 0x000fe4000001ff00 */
[----:B------:R-:W-:Y:S02]  /*0200*/  CS2R R54, SRZ ;  /* 0x0000000000367805 */ /* 0x000fe4000001ff00 */
[----:B------:R-:W-:Y:S01]  /*0210*/  CS2R R36, SRZ ;  /* 0x0000000000247805 */ /* 0x000fe2000001ff00 */
[----:B----4-:R-:W-:Y:S01]  /*0220*/  USHF.L.U32 UR7, UR7, 0x7, URZ ;  /* 0x0000000707077899 */ /* 0x010fe200080006ff */
[----:B------:R-:W-:-:S02]  /*0230*/  CS2R R90, SRZ ;  /* 0x00000000005a7805 */ /* 0x000fc4000001ff00 */
[----:B------:R-:W-:Y:S02]  /*0240*/  MOV R126, RZ ;  /* 0x000000ff007e7202 */ /* 0x000fe40000000f00 */
[----:B------:R-:W-:Y:S02]  /*0250*/  CS2R R44, SRZ ;  /* 0x00000000002c7805 */ /* 0x000fe4000001ff00 */
[----:B------:R-:W-:Y:S02]  /*0260*/  CS2R R32, SRZ ;  /* 0x0000000000207805 */ /* 0x000fe4000001ff00 */
[----:B------:R-:W-:Y:S02]  /*0270*/  CS2R R70, SRZ ;  /* 0x0000000000467805 */ /* 0x000fe4000001ff00 */
[----:B------:R-:W-:Y:S02]  /*0280*/  MOV R73, RZ ;  /* 0x000000ff00497202 */ /* 0x000fe40000000f00 */
[----:B------:R-:W-:-:S02]  /*0290*/  CS2R R74, SRZ ;  /* 0x00000000004a7805 */ /* 0x000fc4000001ff00 */
[----:B------:R-:W-:Y:S02]  /*02a0*/  CS2R R82, SRZ ;  /* 0x0000000000527805 */ /* 0x000fe4000001ff00 */
[----:B------:R-:W-:Y:S02]  /*02b0*/  CS2R R68, SRZ ;  /* 0x0000000000447805 */ /* 0x000fe4000001ff00 */
[----:B------:R-:W-:Y:S02]  /*02c0*/  CS2R R116, SRZ ;  /* 0x0000000000747805 */ /* 0x000fe4000001ff00 */
[----:B0-----:R-:W-:Y:S01]  /*02d0*/  LEA R2, R26, UR6, 0x3 ;  /* 0x000000061a027c11 */ /* 0x001fe2000f8e18ff */
[----:B------:R-:W0:Y:S01]  /*02e0*/  LDCU UR4, c[0x0][0x360] ;  /* 0x00006c00ff0477ac */ /* 0x000e220008000800 */
[----:B---3--:R-:W-:Y:S01]  /*02f0*/  LEA R3, R29, UR7, 0x3 ;  /* 0x000000071d037c11 */ /* 0x008fe2000f8e18ff */
[----:B------:R-:W1:Y:S01]  /*0300*/  LDCU.64 UR10, c[0x0][0x358] ;  /* 0x00006b00ff0a77ac */ /* 0x000e620008000a00 */
[----:B------:R-:W2:Y:S01]  /*0310*/  LDCU UR5, c[0x0][0x364] ;  /* 0x00006c80ff0577ac */ /* 0x000ea20008000800 */
[----:B------:R-:W-:Y:S05]  /*0320*/  BRA.U !UP0, `(.L_x_0) ;  /* 0x0000009d08947547 */ /* 0x000fea000b800000 */
[----:B0-2---:R-:W-:Y:S02]  /*0330*/  UIMAD UR5, UR4, UR5, URZ ;  /* 0x00000005040572a4 */ /* 0x005fe4000f8e02ff */
[----:B------:R-:W-:Y:S01]  /*0340*/  IMAD R4, R26, UR4, R29 ;  /* 0x000000041a047c24 */ /* 0x000fe2000f8e021d */
[----:B------:R-:W0:Y:S01]  /*0350*/  S2UR UR8, SR_CgaCtaId ;  /* 0x00000000000879c3 */ /* 0x000e220000008800 */
[----:B------:R-:W-:Y:S01]  /*0360*/  UMOV UR4, 0x400 ;  /* 0x0000040000047882 */ /* 0x000fe20000000000 */
[----:B------:R-:W-:Y:S02]  /*0370*/  MOV R114, RZ ;  /* 0x000000ff00727202 */ /* 0x000fe40000000f00 */
[----:B------:R-:W-:Y:S02]  /*0380*/  IADD3 R5, PT, PT, R4, UR5, RZ ;  /* 0x0000000504057c10 */ /* 0x000fe4000fffe0ff */
[----:B------:R-:W-:Y:S01]  /*0390*/  IADD3 R9, PT, PT, RZ, -UR5, RZ ;  /* 0x80000005ff097c10 */ /* 0x000fe2000fffe0ff */
[----:B------:R-:W2:Y:S01]  /*03a0*/  I2F.U32.RP R8, UR5 ;  /* 0x0000000500087d06 */ /* 0x000ea20008209000 */
[----:B------:R-:W-:-:S02]  /*03b0*/  ISETP.GE.U32.AND P0, PT, R5, 0x1000, PT ;  /* 0x000010000500780c */ /* 0x000fc40003f06070 */
[C---:B------:R-:W-:Y:S02]  /*03c0*/  VIMNMX.U32 R0, PT, PT, R5.reuse, 0x1000, !PT ;  /* 0x0000100005007848 */ /* 0x040fe40007fe0000 */
[----:B------:R-:W-:Y:S02]  /*03d0*/  SEL R16, RZ, 0x1, P0 ;  /* 0x00000001ff107807 */ /* 0x000fe40000000000 */
[----:B------:R-:W-:Y:S02]  /*03e0*/  SHF.L.U32 R12, R5, 0x2, RZ ;  /* 0x00000002050c7819 */ /* 0x000fe400000006ff */
[----:B------:R-:W-:Y:S02]  /*03f0*/  IADD3 R0, PT, PT, R0, -R5, -R16 ;  /* 0x8000000500007210 */ /* 0x000fe40007ffe810 */
[----:B------:R-:W-:Y:S02]  /*0400*/  ISETP.NE.U32.AND P2, PT, RZ, UR5, PT ;  /* 0x00000005ff007c0c */ /* 0x000fe4000bf45070 */
[----:B------:R-:W-:Y:S01]  /*0410*/  LOP3.LUT R25, R12, 0x1fc, RZ, 0xc0, !PT ;  /* 0x000001fc0c197812 */ /* 0x000fe200078ec0ff */
[----:B--2---:R-:W2:Y:S01]  /*0420*/  MUFU.RCP R8, R8 ;  /* 0x0000000800087308 */ /* 0x004ea20000001000 */
[----:B0-----:R-:W-:-:S02]  /*0430*/  ULEA UR9, UR8, UR4, 0x18 ;  /* 0x0000000408097291 */ /* 0x001fc4000f8ec0ff */
[----:B------:R-:W-:-:S04]  /*0440*/  UIADD3 UR4, UPT, UPT, UR4, 0x4000, URZ ;  /* 0x0000400004047890 */ /* 0x000fc8000fffe0ff */
[----:B------:R-:W-:Y:S01]  /*0450*/  ULEA UR4, UR8, UR4, 0x18 ;  /* 0x0000000408047291 */ /* 0x000fe2000f8ec0ff */
[----:B--2---:R-:W-:Y:S02]  /*0460*/  IADD3 R6, PT, PT, R8, 0xffffffe, RZ ;  /* 0x0ffffffe08067810 */ /* 0x004fe40007ffe0ff */
[----:B------:R-:W-:Y:S02]  /*0470*/  SHF.L.U32 R8, R4, 0x2, RZ ;  /* 0x0000000204087819 */ /* 0x000fe400000006ff */
[----:B------:R0:W2:Y:S02]  /*0480*/  F2I.FTZ.U32.TRUNC.NTZ R7, R6 ;  /* 0x0000000600077305 */ /* 0x0000a4000021f000 */
[C---:B------:R-:W-:Y:S02]  /*0490*/  LOP3.LUT R10, R8.reuse, 0x7c, RZ, 0xc0, !PT ;  /* 0x0000007c080a7812 */ /* 0x040fe400078ec0ff */
[----:B------:R-:W-:Y:S02]  /*04a0*/  LOP3.LUT R14, R8, 0x1fc, RZ, 0xc0, !PT ;  /* 0x000001fc080e7812 */ /* 0x000fe400078ec0ff */
[----:B0-----:R-:W-:Y:S01]  /*04b0*/  MOV R6, RZ ;  /* 0x000000ff00067202 */ /* 0x001fe20000000f00 */
[----:B--2---:R-:W-:-:S04]  /*04c0*/  IMAD R9, R9, R7, RZ ;  /* 0x0000000709097224 */ /* 0x004fc800078e02ff */
[----:B------:R-:W-:Y:S01]  /*04d0*/  IMAD.HI.U32 R7, R7, R9, R6 ;  /* 0x0000000907077227 */ /* 0x000fe200078e0006 */
[----:B------:R-:W-:Y:S02]  /*04e0*/  SHF.R.U32.HI R9, RZ, 0x5, R5 ;  /* 0x00000005ff097819 */ /* 0x000fe40000011605 */
[----:B------:R-:W-:Y:S02]  /*04f0*/  SHF.R.U32.HI R6, RZ, 0x7, R4 ;  /* 0x00000007ff067819 */ /* 0x000fe40000011604 */
[----:B------:R-:W-:Y:S01]  /*0500*/  LEA R8, R9, UR9, 0x7 ;  /* 0x0000000909087c11 */ /* 0x000fe2000f8e38ff */
[----:B------:R-:W-:Y:S01]  /*0510*/  IMAD.HI.U32 R17, R7, R0, RZ ;  /* 0x0000000007117227 */ /* 0x000fe200078e00ff */
[----:B------:R-:W-:Y:S02]  /*0520*/  LOP3.LUT R9, R12, 0x7c, RZ, 0xc0, !PT ;  /* 0x0000007c0c097812 */ /* 0x000fe400078ec0ff */
[----:B------:R-:W-:Y:S02]  /*0530*/  LEA R11, R6, UR4, 0x9 ;  /* 0x00000004060b7c11 */ /* 0x000fe4000f8e48ff */
[----:B------:R-:W-:-:S02]  /*0540*/  IADD3 R7, PT, PT, -R17, RZ, RZ ;  /* 0x000000ff11077210 */ /* 0x000fc40007ffe1ff */
[----:B------:R-:W-:Y:S02]  /*0550*/  IADD3 R8, PT, PT, R8, R9, RZ ;  /* 0x0000000908087210 */ /* 0x000fe40007ffe0ff */
[----:B------:R-:W-:Y:S01]  /*0560*/  IADD3 R9, PT, PT, R11, R14, RZ ;  /* 0x0000000e0b097210 */ /* 0x000fe20007ffe0ff */
[----:B------:R-:W-:Y:S01]  /*0570*/  IMAD R0, R7, UR5, R0 ;  /* 0x0000000507007c24 */ /* 0x000fe2000f8e0200 */
[----:B------:R-:W-:Y:S02]  /*0580*/  SHF.R.U32.HI R7, RZ, 0x5, R4 ;  /* 0x00000005ff077819 */ /* 0x000fe40000011604 */
[----:B------:R-:W-:Y:S02]  /*0590*/  SHF.R.U32.HI R11, RZ, 0x7, R5 ;  /* 0x00000007ff0b7819 */ /* 0x000fe40000011605 */
[----:B------:R-:W-:Y:S02]  /*05a0*/  ISETP.GE.U32.AND P0, PT, R0, UR5, PT ;  /* 0x0000000500007c0c */ /* 0x000fe4000bf06070 */
[----:B------:R-:W-:-:S02]  /*05b0*/  LEA R7, R7, UR9, 0x7 ;  /* 0x0000000907077c11 */ /* 0x000fc4000f8e38ff */
[----:B------:R-:W-:Y:S02]  /*05c0*/  LEA R14, R11, UR4, 0x9 ;  /* 0x000000040b0e7c11 */ /* 0x000fe4000f8e48ff */
[----:B------:R-:W-:Y:S02]  /*05d0*/  IADD3 R7, PT, PT, R7, R10, RZ ;  /* 0x0000000a07077210 */ /* 0x000fe40007ffe0ff */
[----:B------:R-:W-:-:S04]  /*05e0*/  IADD3 R10, PT, PT, R5, UR5, RZ ;  /* 0x00000005050a7c10 */ /* 0x000fc8000fffe0ff */
[----:B------:R-:W-:Y:S02]  /*05f0*/  SHF.L.U32 R13, R10, 0x2, RZ ;  /* 0x000000020a0d7819 */ /* 0x000fe400000006ff */
[----:B------:R-:W-:Y:S02]  /*0600*/  @P0 IADD3 R0, PT, PT, R0, -UR5, RZ ;  /* 0x8000000500000c10 */ /* 0x000fe4000fffe0ff */
[----:B------:R-:W-:Y:S02]  /*0610*/  @P0 IADD3 R17, PT, PT, R17, 0x1, RZ ;  /* 0x0000000111110810 */ /* 0x000fe40007ffe0ff */
[----:B------:R-:W-:Y:S02]  /*0620*/  ISETP.GE.U32.AND P1, PT, R0, UR5, PT ;  /* 0x0000000500007c0c */ /* 0x000fe4000bf26070 */
[--C-:B------:R-:W-:Y:S02]  /*0630*/  SHF.R.U32.HI R0, RZ, 0x5, R10.reuse ;  /* 0x00000005ff007819 */ /* 0x100fe4000001160a */
[----:B------:R-:W-:-:S02]  /*0640*/  SHF.R.U32.HI R12, RZ, 0x7, R10 ;  /* 0x00000007ff0c7819 */ /* 0x000fc4000001160a */
[----:B------:R-:W-:Y:S02]  /*0650*/  LEA R0, R0, UR9, 0x7 ;  /* 0x0000000900007c11 */ /* 0x000fe4000f8e38ff */
[C---:B------:R-:W-:Y:S02]  /*0660*/  LOP3.LUT R15, R13.reuse, 0x7c, RZ, 0xc0, !PT ;  /* 0x0000007c0d0f7812 */ /* 0x040fe400078ec0ff */
[----:B------:R-:W-:Y:S02]  /*0670*/  LOP3.LUT R27, R13, 0x1fc, RZ, 0xc0, !PT ;  /* 0x000001fc0d1b7812 */ /* 0x000fe400078ec0ff */
[----:B------:R-:W-:Y:S02]  /*0680*/  LEA R24, R12, UR4, 0x9 ;  /* 0x000000040c187c11 */ /* 0x000fe4000f8e48ff */
[----:B------:R-:W-:Y:S02]  /*0690*/  @P1 IADD3 R17, PT, PT, R17, 0x1, RZ ;  /* 0x0000000111111810 */ /* 0x000fe40007ffe0ff */
[----:B------:R-:W-:-:S02]  /*06a0*/  @!P2 LOP3.LUT R17, RZ, UR5, RZ, 0x33, !PT ;  /* 0x00000005ff11ac12 */ /* 0x000fc4000f8e33ff */
[----:B------:R-:W-:Y:S02]  /*06b0*/  IADD3 R13, PT, PT, R14, R25, RZ ;  /* 0x000000190e0d7210 */ /* 0x000fe40007ffe0ff */
[----:B------:R-:W-:Y:S02]  /*06c0*/  IADD3 R14, PT, PT, R0, R15, RZ ;  /* 0x0000000f000e7210 */ /* 0x000fe40007ffe0ff */
[----:B------:R-:W-:Y:S02]  /*06d0*/  IADD3 R16, PT, PT, R16, R17, RZ ;  /* 0x0000001110107210 */ /* 0x000fe40007ffe0ff */
[----:B------:R-:W-:Y:S02]  /*06e0*/  IADD3 R15, PT, PT, R24, R27, RZ ;  /* 0x0000001b180f7210 */ /* 0x000fe40007ffe0ff */
[----:B------:R-:W-:Y:S02]  /*06f0*/  LEA R17, R26, UR9, 0xa ;  /* 0x000000091a117c11 */ /* 0x000fe4000f8e50ff */
[----:B------:R-:W-:Y:S01]  /*0700*/  LEA R0, R29, UR4, 0x5 ;  /* 0x000000041d007c11 */ /* 0x000fe2000f8e28ff */
[----:B------:R-:W-:-:S06]  /*0710*/  UMOV UR4, URZ ;  /* 0x000000ff00047c82 */ /* 0x000fcc0008000000 */
.L_x_19:
[----:B------:R-:W-:Y:S01]  /*0720*/  ISETP.GT.U32.AND P0, PT, R4, 0xfff, PT ;  /* 0x00000fff0400780c */ /* 0x000fe20003f04070 */
[----:B------:R-:W0:Y:S01]  /*0730*/  LDCU UR14, c[0x0][0x3a0] ;  /* 0x00007400ff0e77ac */ /* 0x000e220008000800 */
[----:B------:R-:W-:Y:S01]  /*0740*/  BSSY.RECONVERGENT B0, `(.L_x_1) ;  /* 0x000011d000007945 */ /* 0x000fe20003800200 */
[----:B------:R-:W2:Y:S01]  /*0750*/  LDCU UR15, c[0x0][0x39c] ;  /* 0x00007380ff0f77ac */ /* 0x000ea20008000800 */
[----:B------:R-:W3:Y:S09]  /*0760*/  LDCU.64 UR12, c[0x0][0x398] ;  /* 0x00007300ff0c77ac */ /* 0x000ef20008000a00 */
[----:B------:R-:W-:Y:S05]  /*0770*/  @P0 BRA `(.L_x_2) ;  /* 0x0000001000640947 */ /* 0x000fea0003800000 */
[----:B------:R-:W-:Y:S01]  /*0780*/  IADD3 R35, PT, PT, R16, 0x1, RZ ;  /* 0x0000000110237810 */ /* 0x000fe20007ffe0ff */
[----:B------:R-:W-:Y:S01]  /*0790*/  BSSY.RECONVERGENT B1, `(.L_x_3) ;  /* 0x000003a000017945 */ /* 0x000fe20003800200 */
[----:B------:R-:W-:Y:S02]  /*07a0*/  IADD3 R34, PT, PT, R10, UR5, RZ ;  /* 0x000000050a227c10 */ /* 0x000fe4000fffe0ff */
[----:B------:R-:W-:Y:S02]  /*07b0*/  LOP3.LUT R35, R35, 0x3, RZ, 0xc0, !PT ;  /* 0x0000000323237812 */ /* 0x000fe400078ec0ff */
[----:B------:R-:W-:Y:S02]  /*07c0*/  MOV R38, R4 ;  /* 0x0000000400267202 */ /* 0x000fe40000000f00 */
[----:B------:R-:W-:-:S13]  /*07d0*/  ISETP.NE.AND P2, PT, R35, RZ, PT ;  /* 0x000000ff2300720c */ /* 0x000fda0003f45270 */
[----:B------:R-:W-:Y:S05]  /*07e0*/  @!P2 BRA `(.L_x_4) ;  /* 0x0000000000d0a947 */ /* 0x000fea0003800000 */
[----:B------:R-:W4:Y:S01]  /*07f0*/  LDC.64 R24, c[0x0][0x398] ;  /* 0x0000e600ff187b82 */ /* 0x000f220000000a00 */
[----:B------:R-:W-:Y:S01]  /*0800*/  LOP3.LUT R28, R4, 0x1f, RZ, 0xc0, !PT ;  /* 0x0000001f041c7812 */ /* 0x000fe200078ec0ff */
[----:B------:R-:W-:Y:S01]  /*0810*/  BSSY.RECONVERGENT B2, `(.L_x_5) ;  /* 0x000000c000027945 */ /* 0x000fe20003800200 */
[----:B------:R-:W-:Y:S02]  /*0820*/  SHF.R.U32.HI R26, RZ, 0x5, R4 ;  /* 0x00000005ff1a7819 */ /* 0x000fe40000011604 */
[----:B------:R-:W-:Y:S02]  /*0830*/  IADD3 R28, PT, PT, R28, UR4, RZ ;  /* 0x000000041c1c7c10 */ /* 0x000fe4000fffe0ff */
[----:B------:R-:W-:Y:S01]  /*0840*/  IADD3 R29, PT, PT, R26, UR6, RZ ;  /* 0x000000061a1d7c10 */ /* 0x000fe2000fffe0ff */
[----:B------:R-:W-:Y:S01]  /*0850*/  HFMA2 R26, -RZ, RZ, 0, 0 ;  /* 0x00000000ff1a7431 */ /* 0x000fe200000001ff */
[----:B----4-:R-:W-:-:S04]  /*0860*/  ISETP.GE.AND P0, PT, R28, R25, PT ;  /* 0x000000191c00720c */ /* 0x010fc80003f06270 */
[----:B------:R-:W-:-:S13]  /*0870*/  ISETP.GE.OR P0, PT, R29, R24, P0 ;  /* 0x000000181d00720c */ /* 0x000fda0000706670 */
[----:B------:R-:W-:Y:S05]  /*0880*/  @P0 BRA `(.L_x_6) ;  /* 0x0000000000100947 */ /* 0x000fea0003800000 */
[----:B------:R-:W4:Y:S01]  /*0890*/  LDC.64 R26, c[0x0][0x380] ;  /* 0x0000e000ff1a7b82 */ /* 0x000f220000000a00 */
[----:B------:R-:W-:-:S04]  /*08a0*/  IMAD R29, R29, R25, R28 ;  /* 0x000000191d1d7224 */ /* 0x000fc800078e021c */
[----:B----4-:R-:W-:-:S06]  /*08b0*/  IMAD.WIDE.U32 R26, R29, 0x4, R26 ;  /* 0x000000041d1a7825 */ /* 0x010fcc00078e001a */
[----:B-1----:R4:W5:Y:S02]  /*08c0*/  LDG.E.CONSTANT R26, desc[UR10][R26.64] ;  /* 0x0000000a1a1a7981 */ /* 0x002964000c1e9900 */
.L_x_6:
[----:B0123--:R-:W-:Y:S05]  /*08d0*/  BSYNC.RECONVERGENT B2 ;  /* 0x0000000000027941 */ /* 0x00ffea0003800200 */
.L_x_5:
[----:B-----5:R0:W-:Y:S01]  /*08e0*/  STS [R7], R26 ;  /* 0x0000001a07007388 */ /* 0x0201e20000000800 */
[----:B------:R-:W-:Y:S02]  /*08f0*/  ISETP.NE.AND P0, PT, R35, 0x1, PT ;  /* 0x000000012300780c */ /* 0x000fe40003f05270 */
[----:B------:R-:W-:-:S11]  /*0900*/  MOV R38, R5 ;  /* 0x0000000500267202 */ /* 0x000fd60000000f00 */
[----:B0-----:R-:W-:Y:S05]  /*0910*/  @!P0 BRA `(.L_x_4) ;  /* 0x0000000000848947 */ /* 0x001fea0003800000 */
[----:B------:R-:W-:Y:S01]  /*0920*/  LOP3.LUT R28, R5, 0x1f, RZ, 0xc0, !PT ;  /* 0x0000001f051c7812 */ /* 0x000fe200078ec0ff */
[----:B------:R-:W-:Y:S01]  /*0930*/  BSSY.RECONVERGENT B2, `(.L_x_7) ;  /* 0x000000c000027945 */ /* 0x000fe20003800200 */
[----:B------:R-:W-:Y:S01]  /*0940*/  SHF.R.U32.HI R26, RZ, 0x5, R5 ;  /* 0x00000005ff1a7819 */ /* 0x000fe20000011605 */
[----:B----4-:R-:W-:Y:S01]  /*0950*/  HFMA2 R27, -RZ, RZ, 0, 0 ;  /* 0x00000000ff1b7431 */ /* 0x010fe200000001ff */
[----:B------:R-:W-:Y:S02]  /*0960*/  IADD3 R28, PT, PT, R28, UR4, RZ ;  /* 0x000000041c1c7c10 */ /* 0x000fe4000fffe0ff */
[----:B------:R-:W-:Y:S02]  /*0970*/  IADD3 R29, PT, PT, R26, UR6, RZ ;  /* 0x000000061a1d7c10 */ /* 0x000fe4000fffe0ff */
[----:B------:R-:W-:-:S04]  /*0980*/  ISETP.GE.AND P0, PT, R28, R25, PT ;  /* 0x000000191c00720c */ /* 0x000fc80003f06270 */
[----:B------:R-:W-:-:S13]  /*0990*/  ISETP.GE.OR P0, PT, R29, R24, P0 ;  /* 0x000000181d00720c */ /* 0x000fda0000706670 */
[----:B------:R-:W-:Y:S05]  /*09a0*/  @P0 BRA `(.L_x_8) ;  /* 0x0000000000100947 */ /* 0x000fea0003800000 */
[----:B------:R-:W0:Y:S01]  /*09b0*/  LDC.64 R26, c[0x0][0x380] ;  /* 0x0000e000ff1a7b82 */ /* 0x000e220000000a00 */
[----:B------:R-:W-:-:S04]  /*09c0*/  IMAD R29, R29, R25, R28 ;  /* 0x000000191d1d7224 */ /* 0x000fc800078e021c */
[----:B0-----:R-:W-:-:S06]  /*09d0*/  IMAD.WIDE.U32 R26, R29, 0x4, R26 ;  /* 0x000000041d1a7825 */ /* 0x001fcc00078e001a */
[----:B------:R0:W5:Y:S02]  /*09e0*/  LDG.E.CONSTANT R27, desc[UR10][R26.64] ;  /* 0x0000000a1a1b7981 */ /* 0x000164000c1e9900 */
.L_x_8:
[----:B------:R-:W-:Y:S05]  /*09f0*/  BSYNC.RECONVERGENT B2 ;  /* 0x0000000000027941 */ /* 0x000fea0003800200 */
.L_x_7:
[----:B-----5:R1:W-:Y:S01]  /*0a00*/  STS [R8], R27 ;  /* 0x0000001b08007388 */ /* 0x0203e20000000800 */
[----:B------:R-:W-:Y:S02]  /*0a10*/  ISETP.NE.AND P0, PT, R35, 0x2, PT ;  /* 0x000000022300780c */ /* 0x000fe40003f05270 */
[----:B------:R-:W-:-:S11]  /*0a20*/  MOV R38, R10 ;  /* 0x0000000a00267202 */ /* 0x000fd60000000f00 */
[----:B-1----:R-:W-:Y:S05]  /*0a30*/  @!P0 BRA `(.L_x_4) ;  /* 0x00000000003c8947 */ /* 0x002fea0003800000 */
[----:B------:R-:W-:Y:S02]  /*0a40*/  LOP3.LUT R28, R10, 0x1f, RZ, 0xc0, !PT ;  /* 0x0000001f0a1c7812 */ /* 0x000fe400078ec0ff */
[----:B0-----:R-:W-:Y:S02]  /*0a50*/  SHF.R.U32.HI R26, RZ, 0x5, R10 ;  /* 0x00000005ff1a7819 */ /* 0x001fe4000001160a */
[----:B------:R-:W-:Y:S02]  /*0a60*/  IADD3 R28, PT, PT, R28, UR4, RZ ;  /* 0x000000041c1c7c10 */ /* 0x000fe4000fffe0ff */
[----:B------:R-:W-:Y:S02]  /*0a70*/  IADD3 R29, PT, PT, R26, UR6, RZ ;  /* 0x000000061a1d7c10 */ /* 0x000fe4000fffe0ff */
[----:B------:R-:W-:-:S04]  /*0a80*/  ISETP.GE.AND P0, PT, R28, R25, PT ;  /* 0x000000191c00720c */ /* 0x000fc80003f06270 */
[----:B------:R-:W-:-:S13]  /*0a90*/  ISETP.LT.AND P0, PT, R29, R24, !P0 ;  /* 0x000000181d00720c */ /* 0x000fda0004701270 */
[----:B------:R0:W-:Y:S01]  /*0aa0*/  @!P0 STS [R14], RZ ;  /* 0x000000ff0e008388 */ /* 0x0001e20000000800 */
[----:B------:R-:W-:Y:S01]  /*0ab0*/  @!P0 MOV R38, R34 ;  /* 0x0000002200268202 */ /* 0x000fe20000000f00 */
[----:B------:R-:W-:Y:S06]  /*0ac0*/  @!P0 BRA `(.L_x_4) ;  /* 0x0000000000188947 */ /* 0x000fec0003800000 */
[----:B------:R-:W1:Y:S01]  /*0ad0*/  LDC.64 R26, c[0x0][0x380] ;  /* 0x0000e000ff1a7b82 */ /* 0x000e620000000a00 */
[----:B------:R-:W-:-:S04]  /*0ae0*/  IMAD R25, R29, R25, R28 ;  /* 0x000000191d197224 */ /* 0x000fc800078e021c */
[----:B-1----:R-:W-:-:S06]  /*0af0*/  IMAD.WIDE.U32 R26, R25, 0x4, R26 ;  /* 0x00000004191a7825 */ /* 0x002fcc00078e001a */
[----:B------:R-:W2:Y:S01]  /*0b00*/  LDG.E.CONSTANT R27, desc[UR10][R26.64] ;  /* 0x0000000a1a1b7981 */ /* 0x000ea2000c1e9900 */
[----:B------:R-:W-:-:S03]  /*0b10*/  MOV R38, R34 ;  /* 0x0000002200267202 */ /* 0x000fc60000000f00 */
[----:B--2---:R1:W-:Y:S04]  /*0b20*/  STS [R14], R27 ;  /* 0x0000001b0e007388 */ /* 0x0043e80000000800 */
.L_x_4:
[----:B0123--:R-:W-:Y:S05]  /*0b30*/  BSYNC.RECONVERGENT B1 ;  /* 0x0000000000017941 */ /* 0x00ffea0003800200 */
.L_x_3:
[----:B------:R-:W-:Y:S01]  /*0b40*/  ISETP.GE.U32.AND P3, PT, R16, 0x3, PT ;  /* 0x000000031000780c */ /* 0x000fe20003f66070 */
[----:B------:R-:W-:-:S12]  /*0b50*/  BSSY.RECONVERGENT B1, `(.L_x_9) ;  /* 0x0000058000017945 */ /* 0x000fd80003800200 */
[----:B------:R-:W-:Y:S05]  /*0b60*/  @!P3 BRA `(.L_x_10) ;  /* 0x000000040058b947 */ /* 0x000fea0003800000 */
[----:B------:R-:W-:Y:S02]  /*0b70*/  MOV R41, UR5 ;  /* 0x0000000500297c02 */ /* 0x000fe40008000f00 */
[----:B------:R-:W-:Y:S02]  /*0b80*/  MOV R39, UR5 ;  /* 0x0000000500277c02 */ /* 0x000fe40008000f00 */
[----:B------:R-:W-:Y:S01]  /*0b90*/  IADD3 R40, PT, PT, R38, UR5, RZ ;  /* 0x0000000526287c10 */ /* 0x000fe2000fffe0ff */
[----:B------:R-:W-:Y:S01]  /*0ba0*/  IMAD R41, R41, 0x3, R38 ;  /* 0x0000000329297824 */ /* 0x000fe200078e0226 */
[----:B------:R-:W-:-:S07]  /*0bb0*/  LEA R39, R39, R38, 0x1 ;  /* 0x0000002627277211 */ /* 0x000fce00078e08ff */
.L_x_11:
[----:B------:R-:W-:Y:S02]  /*0bc0*/  LOP3.LUT R47, R38, 0x1f, RZ, 0xc0, !PT ;  /* 0x0000001f262f7812 */ /* 0x000fe400078ec0ff */
[----:B------:R-:W-:Y:S02]  /*0bd0*/  LOP3.LUT R46, R40, 0x1f, RZ, 0xc0, !PT ;  /* 0x0000001f282e7812 */ /* 0x000fe400078ec0ff */
[----:B------:R-:W-:Y:S02]  /*0be0*/  SHF.R.U32.HI R51, RZ, 0x5, R38 ;  /* 0x00000005ff337819 */ /* 0x000fe40000011626 */
[----:B------:R-:W-:Y:S02]  /*0bf0*/  IADD3 R56, PT, PT, R47, UR4, RZ ;  /* 0x000000042f387c10 */ /* 0x000fe4000fffe0ff */
[----:B------:R-:W-:Y:S02]  /*0c00*/  LOP3.LUT R43, R39, 0x1f, RZ, 0xc0, !PT ;  /* 0x0000001f272b7812 */ /* 0x000fe400078ec0ff */
[----:B------:R-:W-:-:S02]  /*0c10*/  SHF.R.U32.HI R50, RZ, 0x5, R40 ;  /* 0x00000005ff327819 */ /* 0x000fc40000011628 */
[----:B------:R-:W-:Y:S02]  /*0c20*/  IADD3 R58, PT, PT, R46, UR4, RZ ;  /* 0x000000042e3a7c10 */ /* 0x000fe4000fffe0ff */
[----:B------:R-:W-:Y:S02]  /*0c30*/  LOP3.LUT R42, R41, 0x1f, RZ, 0xc0, !PT ;  /* 0x0000001f292a7812 */ /* 0x000fe400078ec0ff */
[----:B------:R-:W-:Y:S02]  /*0c40*/  IADD3 R57, PT, PT, R51, UR6, RZ ;  /* 0x0000000633397c10 */ /* 0x000fe4000fffe0ff */
[----:B------:R-:W-:Y:S02]  /*0c50*/  ISETP.GE.AND P0, PT, R56, UR13, PT ;  /* 0x0000000d38007c0c */ /* 0x000fe4000bf06270 */
[----:B------:R-:W-:Y:S02]  /*0c60*/  SHF.R.U32.HI R49, RZ, 0x5, R39 ;  /* 0x00000005ff317819 */ /* 0x000fe40000011627 */
[----:B------:R-:W-:-:S02]  /*0c70*/  IADD3 R61, PT, PT, R43, UR4, RZ ;  /* 0x000000042b3d7c10 */ /* 0x000fc4000fffe0ff */
[----:B------:R-:W-:Y:S02]  /*0c80*/  IADD3 R59, PT, PT, R50, UR6, RZ ;  /* 0x00000006323b7c10 */ /* 0x000fe4000fffe0ff */
[----:B------:R-:W-:Y:S02]  /*0c90*/  ISETP.GE.AND P1, PT, R58, UR13, PT ;  /* 0x0000000d3a007c0c */ /* 0x000fe4000bf26270 */
[----:B------:R-:W-:Y:S02]  /*0ca0*/  SHF.R.U32.HI R48, RZ, 0x5, R41 ;  /* 0x00000005ff307819 */ /* 0x000fe40000011629 */
[----:B------:R-:W-:Y:S02]  /*0cb0*/  IADD3 R63, PT, PT, R42, UR4, RZ ;  /* 0x000000042a3f7c10 */ /* 0x000fe4000fffe0ff */
[----:B------:R-:W-:Y:S02]  /*0cc0*/  ISETP.GE.OR P0, PT, R57, UR12, P0 ;  /* 0x0000000c39007c0c */ /* 0x000fe40008706670 */
[----:B------:R-:W-:-:S02]  /*0cd0*/  IADD3 R60, PT, PT, R49, UR6, RZ ;  /* 0x00000006313c7c10 */ /* 0x000fc4000fffe0ff */
[----:B------:R-:W-:Y:S02]  /*0ce0*/  ISETP.GE.AND P4, PT, R61, UR13, PT ;  /* 0x0000000d3d007c0c */ /* 0x000fe4000bf86270 */
[----:B------:R-:W-:Y:S02]  /*0cf0*/  ISETP.LT.AND P1, PT, R59, UR12, !P1 ;  /* 0x0000000c3b007c0c */ /* 0x000fe4000cf21270 */
[----:B------:R-:W-:Y:S02]  /*0d00*/  IADD3 R62, PT, PT, R48, UR6, RZ ;  /* 0x00000006303e7c10 */ /* 0x000fe4000fffe0ff */
[----:B------:R-:W-:Y:S02]  /*0d10*/  ISETP.GE.AND P5, PT, R63, UR13, PT ;  /* 0x0000000d3f007c0c */ /* 0x000fe4000bfa6270 */
[----:B------:R-:W-:Y:S01]  /*0d20*/  ISETP.LT.AND P4, PT, R60, UR12, !P4 ;  /* 0x0000000c3c007c0c */ /* 0x000fe2000e781270 */
[----:B------:R-:W0:Y:S01]  /*0d30*/  @!P0 LDC.64 R30, c[0x0][0x380] ;  /* 0x0000e000ff1e8b82 */ /* 0x000e220000000a00 */
[----:B------:R-:W-:Y:S01]  /*0d40*/  ISETP.LT.AND P5, PT, R62, UR12, !P5 ;  /* 0x0000000c3e007c0c */ /* 0x000fe2000efa1270 */
[----:B------:R-:W-:-:S04]  /*0d50*/  @!P0 IMAD R57, R57, UR13, R56 ;  /* 0x0000000d39398c24 */ /* 0x000fc8000f8e0238 */
[----:B------:R-:W-:Y:S02]  /*0d60*/  @P1 IMAD R59, R59, UR13, R58 ;  /* 0x0000000d3b3b1c24 */ /* 0x000fe4000f8e023a */
[----:B------:R-:W1:Y:S08]  /*0d70*/  @P1 LDC.64 R28, c[0x0][0x380] ;  /* 0x0000e000ff1c1b82 */ /* 0x000e700000000a00 */
[----:B----4-:R-:W2:Y:S08]  /*0d80*/  @P4 LDC.64 R26, c[0x0][0x380] ;  /* 0x0000e000ff1a4b82 */ /* 0x010eb00000000a00 */
[----:B------:R-:W3:Y:S01]  /*0d90*/  @P5 LDC.64 R24, c[0x0][0x380] ;  /* 0x0000e000ff185b82 */ /* 0x000ee20000000a00 */
[----:B0-----:R-:W-:-:S04]  /*0da0*/  @!P0 IMAD.WIDE.U32 R30, R57, 0x4, R30 ;  /* 0x00000004391e8825 */ /* 0x001fc800078e001e */
[----:B------:R-:W-:Y:S02]  /*0db0*/  @P4 IMAD R57, R60, UR13, R61 ;  /* 0x0000000d3c394c24 */ /* 0x000fe4000f8e023d */
[----:B------:R-:W4:Y:S01]  /*0dc0*/  @!P0 LDG.E.CONSTANT R30, desc[UR10][R30.64] ;  /* 0x0000000a1e1e8981 */ /* 0x000f22000c1e9900 */
[----:B-1----:R-:W-:-:S04]  /*0dd0*/  @P1 IMAD.WIDE.U32 R28, R59, 0x4, R28 ;  /* 0x000000043b1c1825 */ /* 0x002fc800078e001c */
[----:B------:R-:W-:Y:S02]  /*0de0*/  @P5 IMAD R59, R62, UR13, R63 ;  /* 0x0000000d3e3b5c24 */ /* 0x000fe4000f8e023f */
[----:B------:R-:W5:Y:S01]  /*0df0*/  @P1 LDG.E.CONSTANT R28, desc[UR10][R28.64] ;  /* 0x0000000a1c1c1981 */ /* 0x000f62000c1e9900 */
[----:B--2---:R-:W-:-:S06]  /*0e00*/  @P4 IMAD.WIDE.U32 R26, R57, 0x4, R26 ;  /* 0x00000004391a4825 */ /* 0x004fcc00078e001a */
[----:B------:R-:W2:Y:S01]  /*0e10*/  @P4 LDG.E.CONSTANT R27, desc[UR10][R26.64] ;  /* 0x0000000a1a1b4981 */ /* 0x000ea2000c1e9900 */
[----:B---3--:R-:W-:-:S06]  /*0e20*/  @P5 IMAD.WIDE.U32 R24, R59, 0x4, R24 ;  /* 0x000000043b185825 */ /* 0x008fcc00078e0018 */
[----:B------:R0:W3:Y:S01]  /*0e30*/  @P5 LDG.E.CONSTANT R24, desc[UR10][R24.64] ;  /* 0x0000000a18185981 */ /* 0x0000e2000c1e9900 */
[----:B------:R-:W1:Y:S01]  /*0e40*/  S2UR UR9, SR_CgaCtaId ;  /* 0x00000000000979c3 */ /* 0x000e620000008800 */
[----:B------:R-:W-:Y:S02]  /*0e50*/  UMOV UR8, 0x400 ;  /* 0x0000040000087882 */ /* 0x000fe40000000000 */
[----:B-1----:R-:W-:-:S06]  /*0e60*/  ULEA UR8, UR9, UR8, 0x18 ;  /* 0x0000000809087291 */ /* 0x002fcc000f8ec0ff */
[----:B------:R-:W-:-:S04]  /*0e70*/  @!P0 MOV R57, UR8 ;  /* 0x0000000800398c02 */ /* 0x000fc80008000f00 */
[----:B------:R-:W-:Y:S02]  /*0e80*/  @!P0 LEA R56, R51, R57, 0x7 ;  /* 0x0000003933388211 */ /* 0x000fe400078e38ff */
[----:B------:R-:W-:-:S04]  /*0e90*/  @P0 MOV R57, UR8 ;  /* 0x0000000800390c02 */ /* 0x000fc80008000f00 */
[-C--:B------:R-:W-:Y:S02]  /*0ea0*/  @P0 LEA R58, R51, R57.reuse, 0x7 ;  /* 0x00000039333a0211 */ /* 0x080fe400078e38ff */
[CC--:B------:R-:W-:Y:S02]  /*0eb0*/  @!P1 LEA R29, R50.reuse, R57.reuse, 0x7 ;  /* 0x00000039321d9211 */ /* 0x0c0fe400078e38ff */
[-C--:B------:R-:W-:Y:S02]  /*0ec0*/  @P1 LEA R51, R50, R57.reuse, 0x7 ;  /* 0x0000003932331211 */ /* 0x080fe400078e38ff */
[CC--:B------:R-:W-:Y:S02]  /*0ed0*/  @!P4 LEA R26, R49.reuse, R57.reuse, 0x7 ;  /* 0x00000039311ac211 */ /* 0x0c0fe400078e38ff */
[----:B------:R-:W-:Y:S02]  /*0ee0*/  @P4 LEA R50, R49, R57, 0x7 ;  /* 0x0000003931324211 */ /* 0x000fe400078e38ff */
[----:B0-----:R-:W-:-:S02]  /*0ef0*/  @!P0 LEA R25, R47, R56, 0x2 ;  /* 0x000000382f198211 */ /* 0x001fc400078e10ff */
[----:B------:R-:W-:Y:S02]  /*0f00*/  @P0 LEA R58, R47, R58, 0x2 ;  /* 0x0000003a2f3a0211 */ /* 0x000fe400078e10ff */
[----:B------:R-:W-:Y:S02]  /*0f10*/  @!P5 LEA R31, R48, R57, 0x7 ;  /* 0x00000039301fd211 */ /* 0x000fe400078e38ff */
[----:B------:R-:W-:Y:S02]  /*0f20*/  @!P1 LEA R29, R46, R29, 0x2 ;  /* 0x0000001d2e1d9211 */ /* 0x000fe400078e10ff */
[----:B------:R-:W-:Y:S02]  /*0f30*/  @P5 LEA R57, R48, R57, 0x7 ;  /* 0x0000003930395211 */ /* 0x000fe400078e38ff */
[----:B------:R-:W-:Y:S02]  /*0f40*/  @P1 LEA R51, R46, R51, 0x2 ;  /* 0x000000332e331211 */ /* 0x000fe400078e10ff */
[----:B------:R-:W-:-:S02]  /*0f50*/  @!P4 LEA R26, R43, R26, 0x2 ;  /* 0x0000001a2b1ac211 */ /* 0x000fc400078e10ff */
[----:B------:R-:W-:Y:S02]  /*0f60*/  @P4 LEA R50, R43, R50, 0x2 ;  /* 0x000000322b324211 */ /* 0x000fe400078e10ff */
[----:B------:R-:W-:Y:S02]  /*0f70*/  MOV R43, UR5 ;  /* 0x00000005002b7c02 */ /* 0x000fe40008000f00 */
[C---:B------:R-:W-:Y:S02]  /*0f80*/  @!P5 LEA R31, R42.reuse, R31, 0x2 ;  /* 0x0000001f2a1fd211 */ /* 0x040fe400078e10ff */
[----:B------:R-:W-:Y:S02]  /*0f90*/  @P5 LEA R57, R42, R57, 0x2 ;  /* 0x000000392a395211 */ /* 0x000fe400078e10ff */
[----:B------:R-:W-:Y:S02]  /*0fa0*/  MOV R47, UR5 ;  /* 0x00000005002f7c02 */ /* 0x000fe40008000f00 */
[----:B------:R-:W-:-:S04]  /*0fb0*/  IADD3 R38, PT, PT, R43, UR5, R38 ;  /* 0x000000052b267c10 */ /* 0x000fc8000fffe026 */
[----:B------:R-:W-:Y:S01]  /*0fc0*/  IADD3 R38, PT, PT, R47, UR5, R38 ;  /* 0x000000052f267c10 */ /* 0x000fe2000fffe026 */
[----:B----4-:R0:W-:Y:S04]  /*0fd0*/  @!P0 STS [R25], R30 ;  /* 0x0000001e19008388 */ /* 0x0101e80000000800 */
[----:B------:R-:W-:Y:S04]  /*0fe0*/  @P0 STS [R58], RZ ;  /* 0x000000ff3a000388 */ /* 0x000fe80000000800 */
[----:B------:R-:W-:Y:S04]  /*0ff0*/  @!P1 STS [R29], RZ ;  /* 0x000000ff1d009388 */ /* 0x000fe80000000800 */
[----:B-----5:R1:W-:Y:S04]  /*1000*/  @P1 STS [R51], R28 ;  /* 0x0000001c33001388 */ /* 0x0203e80000000800 */
[----:B------:R4:W-:Y:S04]  /*1010*/  @!P4 STS [R26], RZ ;  /* 0x000000ff1a00c388 */ /* 0x0009e80000000800 */
[----:B--2---:R4:W-:Y:S04]  /*1020*/  @P4 STS [R50], R27 ;  /* 0x0000001b32004388 */ /* 0x0049e80000000800 */
[----:B------:R4:W-:Y:S04]  /*1030*/  @!P5 STS [R31], RZ ;  /* 0x000000ff1f00d388 */ /* 0x0009e80000000800 */
[----:B---3--:R4:W-:Y:S01]  /*1040*/  @P5 STS [R57], R24 ;  /* 0x0000001839005388 */ /* 0x0089e20000000800 */
[----:B------:R-:W-:-:S02]  /*1050*/  ISETP.GE.U32.AND P0, PT, R38, 0x1000, PT ;  /* 0x000010002600780c */ /* 0x000fc40003f06070 */
[----:B0-----:R-:W-:Y:S02]  /*1060*/  MOV R30, UR5 ;  /* 0x00000005001e7c02 */ /* 0x001fe40008000f00 */
[----:B-1----:R-:W-:Y:S02]  /*1070*/  MOV R28, UR5 ;  /* 0x00000005001c7c02 */ /* 0x002fe40008000f00 */
[----:B------:R-:W-:Y:S02]  /*1080*/  MOV R25, UR5 ;  /* 0x0000000500197c02 */ /* 0x000fe40008000f00 */
[----:B------:R-:W-:Y:S02]  /*1090*/  LEA R39, R30, R39, 0x2 ;  /* 0x000000271e277211 */ /* 0x000fe400078e10ff */
[----:B------:R-:W-:Y:S02]  /*10a0*/  LEA R41, R28, R41, 0x2 ;  /* 0x000000291c297211 */ /* 0x000fe400078e10ff */
[----:B------:R-:W-:Y:S01]  /*10b0*/  LEA R40, R25, R40, 0x2 ;  /* 0x0000002819287211 */ /* 0x000fe200078e10ff */
[----:B----4-:R-:W-:Y:S06]  /*10c0*/  @!P0 BRA `(.L_x_11) ;  /* 0xfffffff800bc8947 */ /* 0x010fec000383ffff */
.L_x_10:
[----:B------:R-:W-:Y:S05]  /*10d0*/  BSYNC.RECONVERGENT B1 ;  /* 0x0000000000017941 */ /* 0x000fea0003800200 */
.L_x_9:
[----:B------:R-:W-:Y:S01]  /*10e0*/  BSSY.RECONVERGENT B1, `(.L_x_12) ;  /* 0x0000035000017945 */ /* 0x000fe20003800200 */
[----:B------:R-:W-:-:S03]  /*10f0*/  MOV R26, R4 ;  /* 0x00000004001a7202 */ /* 0x000fc60000000f00 */
[----:B------:R-:W-:Y:S05]  /*1100*/  @!P2 BRA `(.L_x_13) ;  /* 0x0000000000c8a947 */ /* 0x000fea0003800000 */
[----:B------:R-:W0:Y:S01]  /*1110*/  LDC R28, c[0x0][0x3a0] ;  /* 0x0000e800ff1c7b82 */ /* 0x000e220000000800 */
[----:B------:R-:W-:Y:S01]  /*1120*/  LOP3.LUT R24, R4, 0x7f, RZ, 0xc0, !PT ;  /* 0x0000007f04187812 */ /* 0x000fe200078ec0ff */
[----:B------:R-:W-:Y:S01]  /*1130*/  BSSY.RECONVERGENT B2, `(.L_x_14) ;  /* 0x000000c000027945 */ /* 0x000fe20003800200 */
[----:B----4-:R-:W-:Y:S02]  /*1140*/  IADD3 R27, PT, PT, R6, UR4, RZ ;  /* 0x00000004061b7c10 */ /* 0x010fe4000fffe0ff */
[----:B------:R-:W-:Y:S01]  /*1150*/  IADD3 R29, PT, PT, R24, UR7, RZ ;  /* 0x00000007181d7c10 */ /* 0x000fe2000fffe0ff */
[----:B------:R-:W-:Y:S02]  /*1160*/  HFMA2 R24, -RZ, RZ, 0, 0 ;  /* 0x00000000ff187431 */ /* 0x000fe400000001ff */
[----:B------:R-:W1:Y:S01]  /*1170*/  LDC R30, c[0x0][0x39c] ;  /* 0x0000e700ff1e7b82 */ /* 0x000e620000000800 */
[----:B0-----:R-:W-:-:S04]  /*1180*/  ISETP.GE.AND P0, PT, R29, R28, PT ;  /* 0x0000001c1d00720c */ /* 0x001fc80003f06270 */
[----:B-1----:R-:W-:-:S13]  /*1190*/  ISETP.GE.OR P0, PT, R27, R30, P0 ;  /* 0x0000001e1b00720c */ /* 0x002fda0000706670 */
[----:B------:R-:W-:Y:S05]  /*11a0*/  @P0 BRA `(.L_x_15) ;  /* 0x0000000000100947 */ /* 0x000fea0003800000 */
[----:B------:R-:W0:Y:S01]  /*11b0*/  LDC.64 R24, c[0x0][0x388] ;  /* 0x0000e200ff187b82 */ /* 0x000e220000000a00 */
[----:B------:R-:W-:-:S04]  /*11c0*/  IMAD R27, R27, R28, R29 ;  /* 0x0000001c1b1b7224 */ /* 0x000fc800078e021d */
[----:B0-----:R-:W-:-:S06]  /*11d0*/  IMAD.WIDE R24, R27, 0x4, R24 ;  /* 0x000000041b187825 */ /* 0x001fcc00078e0218 */
[----:B------:R0:W5:Y:S02]  /*11e0*/  LDG.E.CONSTANT R24, desc[UR10][R24.64] ;  /* 0x0000000a18187981 */ /* 0x000164000c1e9900 */
.L_x_15:
[----:B------:R-:W-:Y:S05]  /*11f0*/  BSYNC.RECONVERGENT B2 ;  /* 0x0000000000027941 */ /* 0x000fea0003800200 */
.L_x_14:
[----:B-----5:R1:W-:Y:S01]  /*1200*/  STS [R9], R24 ;  /* 0x0000001809007388 */ /* 0x0203e20000000800 */
[----:B------:R-:W-:Y:S02]  /*1210*/  ISETP.NE.AND P0, PT, R35, 0x1, PT ;  /* 0x000000012300780c */ /* 0x000fe40003f05270 */
[----:B------:R-:W-:-:S11]  /*1220*/  MOV R26, R5 ;  /* 0x00000005001a7202 */ /* 0x000fd60000000f00 */
[----:B-1----:R-:W-:Y:S05]  /*1230*/  @!P0 BRA `(.L_x_13) ;  /* 0x00000000007c8947 */ /* 0x002fea0003800000 */
[----:B------:R-:W-:Y:S01]  /*1240*/  LOP3.LUT R24, R5, 0x7f, RZ, 0xc0, !PT ;  /* 0x0000007f05187812 */ /* 0x000fe200078ec0ff */
[----:B------:R-:W-:Y:S01]  /*1250*/  BSSY.RECONVERGENT B2, `(.L_x_16) ;  /* 0x000000b000027945 */ /* 0x000fe20003800200 */
[----:B------:R-:W-:Y:S02]  /*1260*/  IADD3 R27, PT, PT, R11, UR4, RZ ;  /* 0x000000040b1b7c10 */ /* 0x000fe4000fffe0ff */
[----:B------:R-:W-:Y:S01]  /*1270*/  IADD3 R29, PT, PT, R24, UR7, RZ ;  /* 0x00000007181d7c10 */ /* 0x000fe2000fffe0ff */
[----:B------:R-:W-:-:S03]  /*1280*/  HFMA2 R24, -RZ, RZ, 0, 0 ;  /* 0x00000000ff187431 */ /* 0x000fc600000001ff */
[----:B------:R-:W-:-:S04]  /*1290*/  ISETP.GE.AND P0, PT, R29, R28, PT ;  /* 0x0000001c1d00720c */ /* 0x000fc80003f06270 */
[----:B------:R-:W-:-:S13]  /*12a0*/  ISETP.GE.OR P0, PT, R27, R30, P0 ;  /* 0x0000001e1b00720c */ /* 0x000fda0000706670 */
[----:B------:R-:W-:Y:S05]  /*12b0*/  @P0 BRA `(.L_x_17) ;  /* 0x0000000000100947 */ /* 0x000fea0003800000 */
[----:B0-----:R-:W0:Y:S01]  /*12c0*/  LDC.64 R24, c[0x0][0x388] ;  /* 0x0000e200ff187b82 */ /* 0x001e220000000a00 */
[----:B------:R-:W-:-:S04]  /*12d0*/  IMAD R27, R27, R28, R29 ;  /* 0x0000001c1b1b7224 */ /* 0x000fc800078e021d */
[----:B0-----:R-:W-:-:S06]  /*12e0*/  IMAD.WIDE R24, R27, 0x4, R24 ;  /* 0x000000041b187825 */ /* 0x001fcc00078e0218 */
[----:B------:R1:W5:Y:S02]  /*12f0*/  LDG.E.CONSTANT R24, desc[UR10][R24.64] ;  /* 0x0000000a18187981 */ /* 0x000364000c1e9900 */
.L_x_17:
[----:B------:R-:W-:Y:S05]  /*1300*/  BSYNC.RECONVERGENT B2 ;  /* 0x0000000000027941 */ /* 0x000fea0003800200 */
.L_x_16:
[----:B-----5:R2:W-:Y:S01]  /*1310*/  STS [R13], R24 ;  /* 0x000000180d007388 */ /* 0x0205e20000000800 */
[----:B------:R-:W-:Y:S02]  /*1320*/  ISETP.NE.AND P0, PT, R35, 0x2, PT ;  /* 0x000000022300780c */ /* 0x000fe40003f05270 */
[----:B------:R-:W-:-:S11]  /*1330*/  MOV R26, R10 ;  /* 0x0000000a001a7202 */ /* 0x000fd60000000f00 */
[----:B--2---:R-:W-:Y:S05]  /*1340*/  @!P0 BRA `(.L_x_13) ;  /* 0x0000000000388947 */ /* 0x004fea0003800000 */
[----:B------:R-:W-:Y:S02]  /*1350*/  LOP3.LUT R24, R10, 0x7f, RZ, 0xc0, !PT ;  /* 0x0000007f0a187812 */ /* 0x000fe400078ec0ff */
[----:B------:R-:W-:Y:S02]  /*1360*/  IADD3 R27, PT, PT, R12, UR4, RZ ;  /* 0x000000040c1b7c10 */ /* 0x000fe4000fffe0ff */
[----:B------:R-:W-:-:S04]  /*1370*/  IADD3 R29, PT, PT, R24, UR7, RZ ;  /* 0x00000007181d7c10 */ /* 0x000fc8000fffe0ff */
[----:B------:R-:W-:-:S04]  /*1380*/  ISETP.GE.AND P0, PT, R29, R28, PT ;  /* 0x0000001c1d00720c */ /* 0x000fc80003f06270 */
[----:B------:R-:W-:-:S13]  /*1390*/  ISETP.LT.AND P0, PT, R27, R30, !P0 ;  /* 0x0000001e1b00720c */ /* 0x000fda0004701270 */
[----:B------:R2:W-:Y:S01]  /*13a0*/  @!P0 STS [R15], RZ ;  /* 0x000000ff0f008388 */ /* 0x0005e20000000800 */
[----:B------:R-:W-:Y:S01]  /*13b0*/  @!P0 MOV R26, R34 ;  /* 0x00000022001a8202 */ /* 0x000fe20000000f00 */
[----:B------:R-:W-:Y:S06]  /*13c0*/  @!P0 BRA `(.L_x_13) ;  /* 0x0000000000188947 */ /* 0x000fec0003800000 */
[----:B01----:R-:W0:Y:S01]  /*13d0*/  LDC.64 R24, c[0x0][0x388] ;  /* 0x0000e200ff187b82 */ /* 0x003e220000000a00 */
[----:B------:R-:W-:-:S04]  /*13e0*/  IMAD R27, R27, R28, R29 ;  /* 0x0000001c1b1b7224 */ /* 0x000fc800078e021d */
[----:B0-----:R-:W-:-:S06]  /*13f0*/  IMAD.WIDE R24, R27, 0x4, R24 ;  /* 0x000000041b187825 */ /* 0x001fcc00078e0218 */
[----:B------:R-:W3:Y:S01]  /*1400*/  LDG.E.CONSTANT R24, desc[UR10][R24.64] ;  /* 0x0000000a18187981 */ /* 0x000ee2000c1e9900 */
[----:B------:R-:W-:-:S03]  /*1410*/  MOV R26, R34 ;  /* 0x00000022001a7202 */ /* 0x000fc60000000f00 */
[----:B---3--:R3:W-:Y:S04]  /*1420*/  STS [R15], R24 ;  /* 0x000000180f007388 */ /* 0x0087e80000000800 */
.L_x_13:
[----:B------:R-:W-:Y:S05]  /*1430*/  BSYNC.RECONVERGENT B1 ;  /* 0x0000000000017941 */ /* 0x000fea0003800200 */
.L_x_12:
[----:B------:R-:W-:Y:S05]  /*1440*/  @!P3 BRA `(.L_x_2) ;  /* 0x000000040030b947 */ /* 0x000fea0003800000 */
.L_x_18:
[C---:B---3--:R-:W-:Y:S02]  /*1450*/  IADD3 R24, PT, PT, R26.reuse, UR5, RZ ;  /* 0x000000051a187c10 */ /* 0x048fe4000fffe0ff */
[----:B------:R-:W-:Y:S02]  /*1460*/  LOP3.LUT R38, R26, 0x7f, RZ, 0xc0, !PT ;  /* 0x0000007f1a267812 */ /* 0x000fe400078ec0ff */
[----:B------:R-:W-:Y:S02]  /*1470*/  SHF.R.U32.HI R43, RZ, 0x7, R24 ;  /* 0x00000007ff2b7819 */ /* 0x000fe40000011618 */
[C---:B------:R-:W-:Y:S02]  /*1480*/  LOP3.LUT R39, R24.reuse, 0x7f, RZ, 0xc0, !PT ;  /* 0x0000007f18277812 */ /* 0x040fe400078ec0ff */
[----:B------:R-:W-:Y:S02]  /*1490*/  IADD3 R24, PT, PT, R24, UR5, RZ ;  /* 0x0000000518187c10 */ /* 0x000fe4000fffe0ff */
[----:B------:R-:W-:-:S02]  /*14a0*/  SHF.R.U32.HI R46, RZ, 0x7, R26 ;  /* 0x00000007ff2e7819 */ /* 0x000fc4000001161a */
[----:B------:R-:W-:Y:S02]  /*14b0*/  IADD3 R48, PT, PT, R38, UR7, RZ ;  /* 0x0000000726307c10 */ /* 0x000fe4000fffe0ff */
[C---:B------:R-:W-:Y:S02]  /*14c0*/  IADD3 R34, PT, PT, R24.reuse, UR5, RZ ;  /* 0x0000000518227c10 */ /* 0x040fe4000fffe0ff */
[----:B------:R-:W-:Y:S02]  /*14d0*/  LOP3.LUT R40, R24, 0x7f, RZ, 0xc0, !PT ;  /* 0x0000007f18287812 */ /* 0x000fe400078ec0ff */
[----:B------:R-:W-:Y:S02]  /*14e0*/  IADD3 R50, PT, PT, R39, UR7, RZ ;  /* 0x0000000727327c10 */ /* 0x000fe4000fffe0ff */
[----:B------:R-:W-:Y:S02]  /*14f0*/  IADD3 R47, PT, PT, R46, UR4, RZ ;  /* 0x000000042e2f7c10 */ /* 0x000fe4000fffe0ff */
[----:B------:R-:W-:-:S02]  /*1500*/  ISETP.GE.AND P0, PT, R48, UR14, PT ;  /* 0x0000000e30007c0c */ /* 0x000fc4000bf06270 */
[----:B------:R-:W-:Y:S02]  /*1510*/  LOP3.LUT R35, R34, 0x7f, RZ, 0xc0, !PT ;  /* 0x0000007f22237812 */ /* 0x000fe400078ec0ff */
[----:B------:R-:W-:Y:S02]  /*1520*/  SHF.R.U32.HI R42, RZ, 0x7, R24 ;  /* 0x00000007ff2a7819 */ /* 0x000fe40000011618 */
[----:B------:R-:W-:Y:S02]  /*1530*/  IADD3 R56, PT, PT, R40, UR7, RZ ;  /* 0x0000000728387c10 */ /* 0x000fe4000fffe0ff */
[----:B------:R-:W-:Y:S02]  /*1540*/  IADD3 R49, PT, PT, R43, UR4, RZ ;  /* 0x000000042b317c10 */ /* 0x000fe4000fffe0ff */
[----:B------:R-:W-:Y:S02]  /*1550*/  ISETP.GE.AND P1, PT, R50, UR14, PT ;  /* 0x0000000e32007c0c */ /* 0x000fe4000bf26270 */
[----:B------:R-:W-:-:S02]  /*1560*/  ISETP.GE.OR P0, PT, R47, UR15, P0 ;  /* 0x0000000f2f007c0c */ /* 0x000fc40008706670 */
[----:B------:R-:W-:Y:S02]  /*1570*/  SHF.R.U32.HI R41, RZ, 0x7, R34 ;  /* 0x00000007ff297819 */ /* 0x000fe40000011622 */
[----:B------:R-:W-:Y:S02]  /*1580*/  IADD3 R58, PT, PT, R35, UR7, RZ ;  /* 0x00000007233a7c10 */ /* 0x000fe4000fffe0ff */
[----:B------:R-:W-:Y:S02]  /*1590*/  IADD3 R51, PT, PT, R42, UR4, RZ ;  /* 0x000000042a337c10 */ /* 0x000fe4000fffe0ff */
[----:B------:R-:W-:Y:S02]  /*15a0*/  ISETP.GE.AND P2, PT, R56, UR14, PT ;  /* 0x0000000e38007c0c */ /* 0x000fe4000bf46270 */
[----:B------:R-:W-:Y:S02]  /*15b0*/  ISETP.LT.AND P1, PT, R49, UR15, !P1 ;  /* 0x0000000f31007c0c */ /* 0x000fe4000cf21270 */
[----:B------:R-:W-:Y:S01]  /*15c0*/  IADD3 R57, PT, PT, R41, UR4, RZ ;  /* 0x0000000429397c10 */ /* 0x000fe2000fffe0ff */
[----:B------:R-:W3:Y:S01]  /*15d0*/  @!P0 LDC.64 R30, c[0x0][0x388] ;  /* 0x0000e200ff1e8b82 */ /* 0x000ee20000000a00 */
[----:B------:R-:W-:Y:S01]  /*15e0*/  ISETP.GE.AND P3, PT, R58, UR14, PT ;  /* 0x0000000e3a007c0c */ /* 0x000fe2000bf66270 */
[----:B------:R-:W-:Y:S01]  /*15f0*/  @!P0 IMAD R47, R47, UR14, R48 ;  /* 0x0000000e2f2f8c24 */ /* 0x000fe2000f8e0230 */
[----:B------:R-:W-:-:S02]  /*1600*/  ISETP.LT.AND P2, PT, R51, UR15, !P2 ;  /* 0x0000000f33007c0c */ /* 0x000fc4000d741270 */
[----:B------:R-:W-:-:S05]  /*1610*/  ISETP.LT.AND P3, PT, R57, UR15, !P3 ;  /* 0x0000000f39007c0c */ /* 0x000fca000df61270 */
[----:B------:R-:W5:Y:S01]  /*1620*/  @P1 LDC.64 R28, c[0x0][0x388] ;  /* 0x0000e200ff1c1b82 */ /* 0x000f620000000a00 */
[----:B------:R-:W-:-:S07]  /*1630*/  @P1 IMAD R49, R49, UR14, R50 ;  /* 0x0000000e31311c24 */ /* 0x000fce000f8e0232 */
[----:B----4-:R-:W4:Y:S01]  /*1640*/  @P2 LDC.64 R26, c[0x0][0x388] ;  /* 0x0000e200ff1a2b82 */ /* 0x010f220000000a00 */
[----:B---3--:R-:W-:-:S07]  /*1650*/  @!P0 IMAD.WIDE R30, R47, 0x4, R30 ;  /* 0x000000042f1e8825 */ /* 0x008fce00078e021e */
[----:B01----:R-:W0:Y:S01]  /*1660*/  @P3 LDC.64 R24, c[0x0][0x388] ;  /* 0x0000e200ff183b82 */ /* 0x003e220000000a00 */
[----:B------:R-:W-:Y:S02]  /*1670*/  @P2 IMAD R47, R51, UR14, R56 ;  /* 0x0000000e332f2c24 */ /* 0x000fe4000f8e0238 */
[----:B------:R-:W-:Y:S01]  /*1680*/  @P3 IMAD R51, R57, UR14, R58 ;  /* 0x0000000e39333c24 */ /* 0x000fe2000f8e023a */
[----:B------:R1:W3:Y:S01]  /*1690*/  @!P0 LDG.E.CONSTANT R30, desc[UR10][R30.64] ;  /* 0x0000000a1e1e8981 */ /* 0x0002e2000c1e9900 */
[----:B-----5:R-:W-:-:S06]  /*16a0*/  @P1 IMAD.WIDE R28, R49, 0x4, R28 ;  /* 0x00000004311c1825 */ /* 0x020fcc00078e021c */
[----:B------:R-:W5:Y:S01]  /*16b0*/  @P1 LDG.E.CONSTANT R29, desc[UR10][R28.64] ;  /* 0x0000000a1c1d1981 */ /* 0x000f62000c1e9900 */
[----:B----4-:R-:W-:-:S06]  /*16c0*/  @P2 IMAD.WIDE R26, R47, 0x4, R26 ;  /* 0x000000042f1a2825 */ /* 0x010fcc00078e021a */
[----:B------:R4:W2:Y:S01]  /*16d0*/  @P2 LDG.E.CONSTANT R27, desc[UR10][R26.64] ;  /* 0x0000000a1a1b2981 */ /* 0x0008a2000c1e9900 */
[----:B0-----:R-:W-:-:S05]  /*16e0*/  @P3 IMAD.WIDE R24, R51, 0x4, R24 ;  /* 0x0000000433183825 */ /* 0x001fca00078e0218 */
[----:B------:R0:W2:Y:S01]  /*16f0*/  @P3 LDG.E.CONSTANT R47, desc[UR10][R24.64] ;  /* 0x0000000a182f3981 */ /* 0x0000a2000c1e9900 */
[----:B------:R-:W1:Y:S01]  /*1700*/  S2UR UR9, SR_CgaCtaId ;  /* 0x00000000000979c3 */ /* 0x000e620000008800 */
[----:B------:R-:W-:Y:S02]  /*1710*/  UMOV UR8, 0x400 ;  /* 0x0000040000087882 */ /* 0x000fe40000000000 */
[----:B------:R-:W-:-:S04]  /*1720*/  UIADD3 UR8, UPT, UPT, UR8, 0x4000, URZ ;  /* 0x0000400008087890 */ /* 0x000fc8000fffe0ff */
[----:B-1----:R-:W-:-:S06]  /*1730*/  ULEA UR8, UR9, UR8, 0x18 ;  /* 0x0000000809087291 */ /* 0x002fcc000f8ec0ff */
[----:B------:R-:W-:-:S04]  /*1740*/  @!P0 MOV R48, UR8 ;  /* 0x0000000800308c02 */ /* 0x000fc80008000f00 */
[----:B------:R-:W-:Y:S02]  /*1750*/  @!P0 LEA R31, R46, R48, 0x9 ;  /* 0x000000302e1f8211 */ /* 0x000fe400078e48ff */
[----:B------:R-:W-:-:S04]  /*1760*/  @P0 MOV R48, UR8 ;  /* 0x0000000800300c02 */ /* 0x000fc80008000f00 */
[-C--:B------:R-:W-:Y:S02]  /*1770*/  @P0 LEA R49, R46, R48.reuse, 0x9 ;  /* 0x000000302e310211 */ /* 0x080fe400078e48ff */
[CC--:B------:R-:W-:Y:S02]  /*1780*/  @!P1 LEA R28, R43.reuse, R48.reuse, 0x9 ;  /* 0x000000302b1c9211 */ /* 0x0c0fe400078e48ff */
[-C--:B----4-:R-:W-:Y:S02]  /*1790*/  @P1 LEA R26, R43, R48.reuse, 0x9 ;  /* 0x000000302b1a1211 */ /* 0x090fe400078e48ff */
[-C--:B0-----:R-:W-:Y:S02]  /*17a0*/  @!P2 LEA R25, R42, R48.reuse, 0x9 ;  /* 0x000000302a19a211 */ /* 0x081fe400078e48ff */
[----:B------:R-:W-:Y:S02]  /*17b0*/  @!P0 LEA R31, R38, R31, 0x2 ;  /* 0x0000001f261f8211 */ /* 0x000fe400078e10ff */
[----:B------:R-:W-:-:S02]  /*17c0*/  @P2 LEA R43, R42, R48, 0x9 ;  /* 0x000000302a2b2211 */ /* 0x000fc400078e48ff */
[----:B------:R-:W-:Y:S02]  /*17d0*/  @P0 LEA R49, R38, R49, 0x2 ;  /* 0x0000003126310211 */ /* 0x000fe400078e10ff */
[----:B------:R-:W-:Y:S02]  /*17e0*/  @!P3 LEA R24, R41, R48, 0x9 ;  /* 0x000000302918b211 */ /* 0x000fe400078e48ff */
[----:B------:R-:W-:Y:S02]  /*17f0*/  @!P1 LEA R28, R39, R28, 0x2 ;  /* 0x0000001c271c9211 */ /* 0x000fe400078e10ff */
[----:B------:R-:W-:Y:S02]  /*1800*/  @P3 LEA R48, R41, R48, 0x9 ;  /* 0x0000003029303211 */ /* 0x000fe400078e48ff */
[----:B------:R-:W-:Y:S02]  /*1810*/  @P1 LEA R38, R39, R26, 0x2 ;  /* 0x0000001a27261211 */ /* 0x000fe400078e10ff */
[----:B------:R-:W-:-:S02]  /*1820*/  @!P2 LEA R25, R40, R25, 0x2 ;  /* 0x000000192819a211 */ /* 0x000fc400078e10ff */
[----:B------:R-:W-:Y:S02]  /*1830*/  @P2 LEA R40, R40, R43, 0x2 ;  /* 0x0000002b28282211 */ /* 0x000fe400078e10ff */
[C---:B------:R-:W-:Y:S02]  /*1840*/  @!P3 LEA R24, R35.reuse, R24, 0x2 ;  /* 0x000000182318b211 */ /* 0x040fe400078e10ff */
[----:B------:R-:W-:Y:S02]  /*1850*/  @P3 LEA R48, R35, R48, 0x2 ;  /* 0x0000003023303211 */ /* 0x000fe400078e10ff */
[----:B------:R-:W-:Y:S01]  /*1860*/  IADD3 R26, PT, PT, R34, UR5, RZ ;  /* 0x00000005221a7c10 */ /* 0x000fe2000fffe0ff */
[----:B---3--:R0:W-:Y:S04]  /*1870*/  @!P0 STS [R31], R30 ;  /* 0x0000001e1f008388 */ /* 0x0081e80000000800 */
[----:B------:R0:W-:Y:S04]  /*1880*/  @P0 STS [R49], RZ ;  /* 0x000000ff31000388 */ /* 0x0001e80000000800 */
[----:B------:R0:W-:Y:S04]  /*1890*/  @!P1 STS [R28], RZ ;  /* 0x000000ff1c009388 */ /* 0x0001e80000000800 */
[----:B-----5:R0:W-:Y:S04]  /*18a0*/  @P1 STS [R38], R29 ;  /* 0x0000001d26001388 */ /* 0x0201e80000000800 */
[----:B------:R0:W-:Y:S04]  /*18b0*/  @!P2 STS [R25], RZ ;  /* 0x000000ff1900a388 */ /* 0x0001e80000000800 */
[----:B--2---:R0:W-:Y:S04]  /*18c0*/  @P2 STS [R40], R27 ;  /* 0x0000001b28002388 */ /* 0x0041e80000000800 */
[----:B------:R0:W-:Y:S04]  /*18d0*/  @!P3 STS [R24], RZ ;  /* 0x000000ff1800b388 */ /* 0x0001e80000000800 */
[----:B------:R0:W-:Y:S01]  /*18e0*/  @P3 STS [R48], R47 ;  /* 0x0000002f30003388 */ /* 0x0001e20000000800 */
[----:B------:R-:W-:-:S13]  /*18f0*/  ISETP.GE.U32.AND P0, PT, R26, 0x1000, PT ;  /* 0x000010001a00780c */ /* 0x000fda0003f06070 */
[----:B0-----:R-:W-:Y:S05]  /*1900*/  @!P0 BRA `(.L_x_18) ;  /* 0xfffffff800d08947 */ /* 0x001fea000383ffff */
.L_x_2:
[----:B0123--:R-:W-:Y:S05]  /*1910*/  BSYNC.RECONVERGENT B0 ;  /* 0x0000000000007941 */ /* 0x00ffea0003800200 */
.L_x_1:
[----:B------:R-:W-:Y:S01]  /*1920*/  BAR.SYNC.DEFER_BLOCKING 0x0 ;  /* 0x0000000000007b1d */ /* 0x000fe20000010000 */
[----:B------:R-:W-:-:S05]  /*1930*/  UIADD3 UR4, UPT, UPT, UR4, 0x20, URZ ;  /* 0x0000002004047890 */ /* 0x000fca000fffe0ff */
[----:B------:R-:W0:Y:S01]  /*1940*/  LDCU UR8, c[0x0][0x39c] ;  /* 0x00007380ff0877ac */ /* 0x000e220008000800 */
[----:B------:R-:W-:Y:S01]  /*1950*/  LDS.128 R60, [R17] ;  /* 0x00000000113c7984 */ /* 0x000fe20000000c00 */
[----:B0-----:R-:W-:-:S03]  /*1960*/  UISETP.GE.AND UP0, UPT, UR4, UR8, UPT ;  /* 0x000000080400728c */ /* 0x001fc6000bf06270 */
[----:B----4-:R-:W0:Y:S04]  /*1970*/  LDS.128 R24, [R0] ;  /* 0x0000000000187984 */ /* 0x010e280000000c00 */
[----:B------:R-:W1:Y:S04]  /*1980*/  LDS.128 R28, [R0+0x10] ;  /* 0x00001000001c7984 */ /* 0x000e680000000c00 */
[----:B------:R-:W2:Y:S04]  /*1990*/  LDS.128 R56, [R17+0x80] ;  /* 0x0000800011387984 */ /* 0x000ea80000000c00 */
[----:B------:R-:W3:Y:S04]  /*19a0*/  LDS.128 R40, [R17+0x180] ;  /* 0x0001800011287984 */ /* 0x000ee80000000c00 */
[----:B------:R-:W4:Y:S04]  /*19b0*/  LDS.128 R64, [R17+0x100] ;  /* 0x0001000011407984 */ /* 0x000f280000000c00 */
[----:B------:R-:W5:Y:S01]  /*19c0*/  LDS.128 R48, [R17+0x200] ;  /* 0x0002000011307984 */ /* 0x000f620000000c00 */
[C---:B0-----:R-:W-:Y:S01]  /*19d0*/  FFMA R72, R60.reuse, R27, R36 ;  /* 0x0000001b3c487223 */ /* 0x041fe20000000024 */
[C---:B------:R-:W-:Y:S01]  /*19e0*/  FFMA R107, R60.reuse, R24, R33 ;  /* 0x000000183c6b7223 */ /* 0x040fe20000000021 */
[C---:B------:R-:W-:Y:S01]  /*19f0*/  FFMA R99, R60.reuse, R26, R32 ;  /* 0x0000001a3c637223 */ /* 0x040fe20000000020 */
[C---:B------:R-:W-:Y:S01]  /*1a00*/  FFMA R93, R60.reuse, R25, R93 ;  /* 0x000000193c5d7223 */ /* 0x040fe2000000005d */
[C---:B-1----:R-:W-:Y:S01]  /*1a10*/  FFMA R123, R60.reuse, R28, R44 ;  /* 0x0000001c3c7b7223 */ /* 0x042fe2000000002c */
[C---:B------:R-:W-:Y:S01]  /*1a20*/  FFMA R122, R60.reuse, R29, R45 ;  /* 0x0000001d3c7a7223 */ /* 0x040fe2000000002d */
[----:B------:R-:W0:Y:S01]  /*1a30*/  LDS.128 R32, [R17+0x380] ;  /* 0x0003800011207984 */ /* 0x000e220000000c00 */
[----:B------:R-:W-:Y:S01]  /*1a40*/  FFMA R121, R60, R30, R111 ;  /* 0x0000001e3c797223 */ /* 0x000fe2000000006f */
[C---:B--2---:R-:W-:Y:S01]  /*1a50*/  FFMA R110, R56.reuse, R28, R37 ;  /* 0x0000001c386e7223 */ /* 0x044fe20000000025 */
[C---:B------:R-:W-:Y:S01]  /*1a60*/  FFMA R91, R56.reuse, R24, R91 ;  /* 0x00000018385b7223 */ /* 0x040fe2000000005b */
[----:B------:R-:W1:Y:S01]  /*1a70*/  LDS.128 R36, [R17+0x280] ;  /* 0x0002800011247984 */ /* 0x000e620000000c00 */
[C---:B------:R-:W-:Y:S01]  /*1a80*/  FFMA R94, R56.reuse, R25, R94 ;  /* 0x00000019385e7223 */ /* 0x040fe2000000005e */
[C---:B------:R-:W-:Y:S01]  /*1a90*/  FFMA R100, R56.reuse, R26, R100 ;  /* 0x0000001a38647223 */ /* 0x040fe20000000064 */
[C---:B------:R-:W-:Y:S01]  /*1aa0*/  FFMA R103, R56.reuse, R27, R103 ;  /* 0x0000001b38677223 */ /* 0x040fe20000000067 */
[----:B------:R-:W2:Y:S01]  /*1ab0*/  LDS.128 R44, [R17+0x300] ;  /* 0x00030000112c7984 */ /* 0x000ea20000000c00 */
[C---:B------:R-:W-:Y:S01]  /*1ac0*/  FFMA R55, R56.reuse, R29, R55 ;  /* 0x0000001d38377223 */ /* 0x040fe20000000037 */
[C---:B------:R-:W-:Y:S01]  /*1ad0*/  FFMA R109, R56.reuse, R30, R109 ;  /* 0x0000001e386d7223 */ /* 0x040fe2000000006d */
[----:B------:R-:W-:Y:S01]  /*1ae0*/  FFMA R54, R56, R31, R54 ;  /* 0x0000001f38367223 */ /* 0x000fe20000000036 */
[C---:B---3--:R-:W-:Y:S01]  /*1af0*/  FFMA R56, R40.reuse, R24, R22 ;  /* 0x0000001828387223 */ /* 0x048fe20000000016 */
[C---:B------:R-:W-:Y:S01]  /*1b00*/  FFMA R78, R40.reuse, R25, R78 ;  /* 0x00000019284e7223 */ /* 0x040fe2000000004e */
[C---:B------:R-:W-:Y:S01]  /*1b10*/  FFMA R102, R40.reuse, R26, R102 ;  /* 0x0000001a28667223 */ /* 0x040fe20000000066 */
[C---:B------:R-:W-:Y:S01]  /*1b20*/  FFMA R105, R40.reuse, R27, R105 ;  /* 0x0000001b28697223 */ /* 0x040fe20000000069 */
[C---:B------:R-:W-:Y:S01]  /*1b30*/  FFMA R120, R40.reuse, R28, R120 ;  /* 0x0000001c28787223 */ /* 0x040fe20000000078 */
[C---:B------:R-:W-:Y:S01]  /*1b40*/  FFMA R113, R40.reuse, R29, R113 ;  /* 0x0000001d28717223 */ /* 0x040fe20000000071 */
[C---:B------:R-:W-:Y:S01]  /*1b50*/  FFMA R85, R40.reuse, R30, R85 ;  /* 0x0000001e28557223 */ /* 0x040fe20000000055 */
[-C--:B------:R-:W-:Y:S01]  /*1b60*/  FFMA R86, R40, R31.reuse, R86 ;  /* 0x0000001f28567223 */ /* 0x080fe20000000056 */
[----:B----4-:R-:W-:Y:S01]  /*1b70*/  FFMA R96, R64, R31, R23 ;  /* 0x0000001f40607223 */ /* 0x010fe20000000017 */
[CC--:B-----5:R-:W-:Y:S01]  /*1b80*/  FFMA R40, R48.reuse, R24.reuse, R21 ;  /* 0x0000001830287223 */ /* 0x0e0fe20000000015 */
[-C--:B------:R-:W-:Y:S01]  /*1b90*/  FFMA R88, R48, R25.reuse, R20 ;  /* 0x0000001930587223 */ /* 0x080fe20000000014 */
[C---:B------:R-:W-:Y:S01]  /*1ba0*/  FFMA R115, R64.reuse, R24, R115 ;  /* 0x0000001840737223 */ /* 0x040fe20000000073 */
[----:B------:R-:W3:Y:S01]  /*1bb0*/  LDS.128 R20, [R0+0x200] ;  /* 0x0002000000147984 */ /* 0x000ee20000000c00 */
[C---:B------:R-:W-:Y:S01]  /*1bc0*/  FFMA R19, R64.reuse, R25, R19 ;  /* 0x0000001940137223 */ /* 0x040fe20000000013 */
[CC--:B------:R-:W-:Y:S01]  /*1bd0*/  FFMA R84, R64.reuse, R26.reuse, R84 ;  /* 0x0000001a40547223 */ /* 0x0c0fe20000000054 */
[-C--:B------:R-:W-:Y:S01]  /*1be0*/  FFMA R104, R64, R27.reuse, R104 ;  /* 0x0000001b40687223 */ /* 0x080fe20000000068 */
[C---:B------:R-:W-:Y:S01]  /*1bf0*/  FFMA R89, R48.reuse, R26, R89 ;  /* 0x0000001a30597223 */ /* 0x040fe20000000059 */
[----:B------:R-:W-:Y:S01]  /*1c00*/  FFMA R106, R48, R27, R106 ;  /* 0x0000001b306a7223 */ /* 0x000fe2000000006a */
[----:B------:R-:W-:Y:S01]  /*1c10*/  FFMA R111, R60, R31, R126 ;  /* 0x0000001f3c6f7223 */ /* 0x000fe2000000007e */
[C---:B------:R-:W-:Y:S01]  /*1c20*/  FFMA R53, R64.reuse, R28, R53 ;  /* 0x0000001c40357223 */ /* 0x040fe20000000035 */
[CC--:B------:R-:W-:Y:S01]  /*1c30*/  FFMA R101, R64.reuse, R29.reuse, R101 ;  /* 0x0000001d40657223 */ /* 0x0c0fe20000000065 */
[----:B------:R-:W-:Y:S01]  /*1c40*/  FFMA R52, R64, R30, R52 ;  /* 0x0000001e40347223 */ /* 0x000fe20000000034 */
[C---:B------:R-:W-:Y:S01]  /*1c50*/  FFMA R98, R48.reuse, R28, R98 ;  /* 0x0000001c30627223 */ /* 0x040fe20000000062 */
[C---:B------:R-:W-:Y:S01]  /*1c60*/  FFMA R95, R48.reuse, R29, R95 ;  /* 0x0000001d305f7223 */ /* 0x040fe2000000005f */
[C---:B------:R-:W-:Y:S01]  /*1c70*/  FFMA R97, R48.reuse, R30, R97 ;  /* 0x0000001e30617223 */ /* 0x040fe20000000061 */
[----:B------:R-:W-:Y:S01]  /*1c80*/  FFMA R112, R48, R31, R112 ;  /* 0x0000001f30707223 */ /* 0x000fe20000000070 */
[C---:B0-----:R-:W-:Y:S01]  /*1c90*/  FFMA R18, R32.reuse, R24, R18 ;  /* 0x0000001820127223 */ /* 0x041fe20000000012 */
[CC--:B------:R-:W-:Y:S01]  /*1ca0*/  FFMA R68, R32.reuse, R25.reuse, R68 ;  /* 0x0000001920447223 */ /* 0x0c0fe20000000044 */
[C---:B------:R-:W-:Y:S01]  /*1cb0*/  FFMA R69, R32.reuse, R26, R69 ;  /* 0x0000001a20457223 */ /* 0x040fe20000000045 */
[----:B------:R-:W-:Y:S01]  /*1cc0*/  FFMA R117, R32, R28, R117 ;  /* 0x0000001c20757223 */ /* 0x000fe20000000075 */
[C---:B-1----:R-:W-:Y:S01]  /*1cd0*/  FFMA R76, R36.reuse, R24, R76 ;  /* 0x00000018244c7223 */ /* 0x042fe2000000004c */
[C---:B------:R-:W-:Y:S01]  /*1ce0*/  FFMA R77, R36.reuse, R25, R77 ;  /* 0x00000019244d7223 */ /* 0x040fe2000000004d */
[C---:B------:R-:W-:Y:S01]  /*1cf0*/  FFMA R79, R36.reuse, R26, R79 ;  /* 0x0000001a244f7223 */ /* 0x040fe2000000004f */
[C---:B------:R-:W-:Y:S01]  /*1d00*/  FFMA R80, R36.reuse, R27, R80 ;  /* 0x0000001b24507223 */ /* 0x040fe20000000050 */
[C---:B------:R-:W-:Y:S01]  /*1d10*/  FFMA R108, R36.reuse, R28, R108 ;  /* 0x0000001c246c7223 */ /* 0x040fe2000000006c */
[C---:B------:R-:W-:Y:S01]  /*1d20*/  FFMA R119, R36.reuse, R29, R119 ;  /* 0x0000001d24777223 */ /* 0x040fe20000000077 */
[C---:B------:R-:W-:Y:S01]  /*1d30*/  FFMA R92, R36.reuse, R30, R92 ;  /* 0x0000001e245c7223 */ /* 0x040fe2000000005c */
[----:B------:R-:W-:Y:S01]  /*1d40*/  FFMA R114, R36, R31, R114 ;  /* 0x0000001f24727223 */ /* 0x000fe20000000072 */
[C---:B--2---:R-:W-:Y:S01]  /*1d50*/  FFMA R71, R44.reuse, R24, R71 ;  /* 0x000000182c477223 */ /* 0x044fe20000000047 */
[C---:B------:R-:W-:Y:S01]  /*1d60*/  FFMA R73, R44.reuse, R25, R73 ;  /* 0x000000192c497223 */ /* 0x040fe20000000049 */
[C---:B------:R-:W-:Y:S01]  /*1d70*/  FFMA R74, R44.reuse, R26, R74 ;  /* 0x0000001a2c4a7223 */ /* 0x040fe2000000004a */
[-C--:B------:R-:W-:Y:S01]  /*1d80*/  FFMA R75, R44, R27.reuse, R75 ;  /* 0x0000001b2c4b7223 */ /* 0x080fe2000000004b */
[----:B------:R-:W-:Y:S01]  /*1d90*/  FFMA R36, R32, R27, R70 ;  /* 0x0000001b20247223 */ /* 0x000fe20000000046 */
[C---:B------:R-:W-:Y:S01]  /*1da0*/  FFMA R87, R44.reuse, R28, R87 ;  /* 0x0000001c2c577223 */ /* 0x040fe20000000057 */
[----:B------:R-:W0:Y:S01]  /*1db0*/  LDS.128 R24, [R0+0x210] ;  /* 0x0002100000187984 */ /* 0x000e220000000c00 */
[C---:B------:R-:W-:Y:S01]  /*1dc0*/  FFMA R81, R44.reuse, R29, R81 ;  /* 0x0000001d2c517223 */ /* 0x040fe20000000051 */
[CC--:B------:R-:W-:Y:S01]  /*1dd0*/  FFMA R82, R44.reuse, R30.reuse, R82 ;  /* 0x0000001e2c527223 */ /* 0x0c0fe20000000052 */
[----:B------:R-:W-:Y:S01]  /*1de0*/  FFMA R83, R44, R31, R83 ;  /* 0x0000001f2c537223 */ /* 0x000fe20000000053 */
[C---:B------:R-:W-:Y:S01]  /*1df0*/  FFMA R116, R32.reuse, R29, R116 ;  /* 0x0000001d20747223 */ /* 0x040fe20000000074 */
[C---:B------:R-:W-:Y:S01]  /*1e00*/  FFMA R90, R32.reuse, R30, R90 ;  /* 0x0000001e205a7223 */ /* 0x040fe2000000005a */
[----:B------:R-:W-:Y:S01]  /*1e10*/  FFMA R118, R32, R31, R118 ;  /* 0x0000001f20767223 */ /* 0x000fe20000000076 */
[C---:B---3--:R-:W-:Y:S01]  /*1e20*/  FFMA R64, R61.reuse, R23, R72 ;  /* 0x000000173d407223 */ /* 0x048fe20000000048 */
[----:B------:R-:W1:Y:S01]  /*1e30*/  LDS.128 R28, [R0+0x400] ;  /* 0x00040000001c7984 */ /* 0x000e620000000c00 */
[C---:B------:R-:W-:Y:S01]  /*1e40*/  FFMA R107, R20.reuse, R61, R107 ;  /* 0x0000003d146b7223 */ /* 0x040fe2000000006b */
[C---:B------:R-:W-:Y:S01]  /*1e50*/  FFMA R91, R20.reuse, R57, R91 ;  /* 0x00000039145b7223 */ /* 0x040fe2000000005b */
[C---:B------:R-:W-:Y:S01]  /*1e60*/  FFMA R115, R20.reuse, R65, R115 ;  /* 0x0000004114737223 */ /* 0x040fe20000000073 */
[C---:B------:R-:W-:Y:S01]  /*1e70*/  FFMA R70, R20.reuse, R41, R56 ;  /* 0x0000002914467223 */ /* 0x040fe20000000038 */
[C---:B------:R-:W-:Y:S01]  /*1e80*/  FFMA R32, R20.reuse, R49, R40 ;  /* 0x0000003114207223 */ /* 0x040fe20000000028 */
[C---:B------:R-:W-:Y:S01]  /*1e90*/  FFMA R76, R20.reuse, R37, R76 ;  /* 0x00000025144c7223 */ /* 0x040fe2000000004c */
[C---:B------:R-:W-:Y:S01]  /*1ea0*/  FFMA R71, R20.reuse, R45, R71 ;  /* 0x0000002d14477223 */ /* 0x040fe20000000047 */
[----:B------:R-:W-:Y:S01]  /*1eb0*/  FFMA R18, R20, R33, R18 ;  /* 0x0000002114127223 */ /* 0x000fe20000000012 */
[-C--:B------:R-:W-:Y:S01]  /*1ec0*/  FFMA R93, R61, R21.reuse, R93 ;  /* 0x000000153d5d7223 */ /* 0x080fe2000000005d */
[-C--:B------:R-:W-:Y:S01]  /*1ed0*/  FFMA R94, R57, R21.reuse, R94 ;  /* 0x00000015395e7223 */ /* 0x080fe2000000005e */
[-C--:B------:R-:W-:Y:S01]  /*1ee0*/  FFMA R19, R65, R21.reuse, R19 ;  /* 0x0000001541137223 */ /* 0x080fe20000000013 */
[-C--:B------:R-:W-:Y:S01]  /*1ef0*/  FFMA R78, R41, R21.reuse, R78 ;  /* 0x00000015294e7223 */ /* 0x080fe2000000004e */
[-C--:B------:R-:W-:Y:S01]  /*1f00*/  FFMA R88, R49, R21.reuse, R88 ;  /* 0x0000001531587223 */ /* 0x080fe20000000058 */
[-C--:B------:R-:W-:Y:S01]  /*1f10*/  FFMA R77, R37, R21.reuse, R77 ;  /* 0x00000015254d7223 */ /* 0x080fe2000000004d */
[-C--:B------:R-:W-:Y:S01]  /*1f20*/  FFMA R73, R45, R21.reuse, R73 ;  /* 0x000000152d497223 */ /* 0x080fe20000000049 */
        /* <DEDUP_REMOVED lines=15> */
[----:B------:R-:W-:Y:S01]  /*2020*/  FFMA R72, R33, R23, R36 ;  /* 0x0000001721487223 */ /* 0x000fe20000000024 */
[C---:B0-----:R-:W-:Y:S01]  /*2030*/  FFMA R48, R24.reuse, R61, R123 ;  /* 0x0000003d18307223 */ /* 0x041fe2000000007b */
[----:B------:R-:W0:Y:S01]  /*2040*/  LDS.128 R20, [R0+0x410] ;  /* 0x0004100000147984 */ /* 0x000e220000000c00 */
[C---:B------:R-:W-:Y:S01]  /*2050*/  FFMA R60, R61.reuse, R25, R122 ;  /* 0x000000193d3c7223 */ /* 0x040fe2000000007a */
[-C--:B------:R-:W-:Y:S01]  /*2060*/  FFMA R56, R61, R26.reuse, R121 ;  /* 0x0000001a3d387223 */ /* 0x080fe20000000079 */
[C---:B------:R-:W-:Y:S01]  /*2070*/  FFMA R53, R24.reuse, R65, R53 ;  /* 0x0000004118357223 */ /* 0x040fe20000000035 */
[C---:B------:R-:W-:Y:S01]  /*2080*/  FFMA R44, R65.reuse, R25, R101 ;  /* 0x00000019412c7223 */ /* 0x040fe20000000065 */
[-C--:B------:R-:W-:Y:S01]  /*2090*/  FFMA R52, R65, R26.reuse, R52 ;  /* 0x0000001a41347223 */ /* 0x080fe20000000034 */
[----:B------:R-:W-:Y:S01]  /*20a0*/  FFMA R61, R61, R27, R111 ;  /* 0x0000001b3d3d7223 */ /* 0x000fe2000000006f */
[C---:B------:R-:W-:Y:S01]  /*20b0*/  FFMA R36, R24.reuse, R57, R110 ;  /* 0x0000003918247223 */ /* 0x040fe2000000006e */
[C---:B------:R-:W-:Y:S01]  /*20c0*/  FFMA R55, R57.reuse, R25, R55 ;  /* 0x0000001939377223 */ /* 0x040fe20000000037 */
[CC--:B------:R-:W-:Y:S01]  /*20d0*/  FFMA R40, R57.reuse, R26.reuse, R109 ;  /* 0x0000001a39287223 */ /* 0x0c0fe2000000006d */
[-C--:B------:R-:W-:Y:S01]  /*20e0*/  FFMA R54, R57, R27.reuse, R54 ;  /* 0x0000001b39367223 */ /* 0x080fe20000000036 */
[----:B------:R-:W-:Y:S01]  /*20f0*/  FFMA R65, R65, R27, R96 ;  /* 0x0000001b41417223 */ /* 0x000fe20000000060 */
[C---:B------:R-:W-:Y:S01]  /*2100*/  FFMA R120, R24.reuse, R41, R120 ;  /* 0x0000002918787223 */ /* 0x040fe20000000078 */
[C---:B------:R-:W-:Y:S01]  /*2110*/  FFMA R113, R41.reuse, R25, R113 ;  /* 0x0000001929717223 */ /* 0x040fe20000000071 */
[CC--:B------:R-:W-:Y:S01]  /*2120*/  FFMA R85, R41.reuse, R26.reuse, R85 ;  /* 0x0000001a29557223 */ /* 0x0c0fe20000000055 */
        /* <DEDUP_REMOVED lines=13> */
[----:B------:R-:W-:Y:S01]  /*2200*/  FFMA R117, R24, R33, R117 ;  /* 0x0000002118757223 */ /* 0x000fe20000000075 */
[C---:B------:R-:W-:Y:S01]  /*2210*/  FFMA R116, R33.reuse, R25, R116 ;  /* 0x0000001921747223 */ /* 0x040fe20000000074 */
        /* <DEDUP_REMOVED lines=26> */
[----:B------:R-:W1:Y:S01]  /*23c0*/  LDS.128 R24, [R0+0x600] ;  /* 0x0006000000187984 */ /* 0x000e620000000c00 */
        /* <DEDUP_REMOVED lines=8> */
[----:B0-----:R-:W-:Y:S01]  /*2450*/  FFMA R48, R20, R62, R48 ;  /* 0x0000003e14307223 */ /* 0x001fe20000000030 */
[----:B------:R-:W0:Y:S01]  /*2460*/  LDS.128 R28, [R0+0x610] ;  /* 0x00061000001c7984 */ /* 0x000e220000000c00 */
[C---:B------:R-:W-:Y:S01]  /*2470*/  FFMA R49, R62.reuse, R21, R60 ;  /* 0x000000153e317223 */ /* 0x040fe2000000003c */
[CC--:B------:R-:W-:Y:S01]  /*2480*/  FFMA R56, R62.reuse, R22.reuse, R56 ;  /* 0x000000163e387223 */ /* 0x0c0fe20000000038 */
[----:B------:R-:W-:Y:S01]  /*2490*/  FFMA R62, R62, R23, R61 ;  /* 0x000000173e3e7223 */ /* 0x000fe2000000003d */
[----:B------:R-:W-:Y:S01]  /*24a0*/  FFMA R40, R58, R22, R40 ;  /* 0x000000163a287223 */ /* 0x000fe20000000028 */
[----:B------:R-:W-:Y:S01]  /*24b0*/  FFMA R41, R20, R66, R53 ;  /* 0x0000004214297223 */ /* 0x000fe20000000035 */
[C---:B------:R-:W-:Y:S01]  /*24c0*/  FFMA R44, R66.reuse, R21, R44 ;  /* 0x00000015422c7223 */ /* 0x040fe2000000002c */
[C---:B------:R-:W-:Y:S01]  /*24d0*/  FFMA R45, R66.reuse, R22, R52 ;  /* 0x00000016422d7223 */ /* 0x040fe20000000034 */
        /* <DEDUP_REMOVED lines=56> */
[----:B------:R-:W-:Y:S01]  /*2860*/  LDS.128 R52, [R17+0x10] ;  /* 0x0000100011347984 */ /* 0x000fe20000000c00 */
[C---:B0-----:R-:W-:Y:S01]  /*2870*/  FFMA R123, R28.reuse, R63, R48 ;  /* 0x0000003f1c7b7223 */ /* 0x041fe20000000030 */
[C---:B------:R-:W-:Y:S01]  /*2880*/  FFMA R122, R63.reuse, R29, R49 ;  /* 0x0000001d3f7a7223 */ /* 0x040fe20000000031 */
[CC--:B------:R-:W-:Y:S01]  /*2890*/  FFMA R56, R63.reuse, R30.reuse, R56 ;  /* 0x0000001e3f387223 */ /* 0x0c0fe20000000038 */
[----:B------:R-:W0:Y:S01]  /*28a0*/  LDS.128 R20, [R0+0x800] ;  /* 0x0008000000147984 */ /* 0x000e220000000c00 */
[----:B------:R-:W-:Y:S01]  /*28b0*/  FFMA R34, R63, R31, R62 ;  /* 0x0000001f3f227223 */ /* 0x000fe2000000003e */
[-C--:B------:R-:W-:Y:S01]  /*28c0*/  FFMA R110, R59, R30.reuse, R40 ;  /* 0x0000001e3b6e7223 */ /* 0x080fe20000000028 */
[C---:B------:R-:W-:Y:S01]  /*28d0*/  FFMA R57, R28.reuse, R67, R41 ;  /* 0x000000431c397223 */ /* 0x040fe20000000029 */
[----:B------:R-:W1:Y:S01]  /*28e0*/  LDS.128 R24, [R0+0x810] ;  /* 0x0008100000187984 */ /* 0x000e620000000c00 */
[C---:B------:R-:W-:Y:S01]  /*28f0*/  FFMA R120, R28.reuse, R43, R120 ;  /* 0x0000002b1c787223 */ /* 0x040fe20000000078 */
[C---:B------:R-:W-:Y:S01]  /*2900*/  FFMA R113, R43.reuse, R29, R113 ;  /* 0x0000001d2b717223 */ /* 0x040fe20000000071 */
[CC--:B------:R-:W-:Y:S01]  /*2910*/  FFMA R85, R43.reuse, R30.reuse, R85 ;  /* 0x0000001e2b557223 */ /* 0x0c0fe20000000055 */
[----:B------:R-:W-:Y:S01]  /*2920*/  FFMA R86, R43, R31, R86 ;  /* 0x0000001f2b567223 */ /* 0x000fe20000000056 */
[----:B------:R-:W2:Y:S01]  /*2930*/  LDS.128 R60, [R17+0x90] ;  /* 0x00009000113c7984 */ /* 0x000ea20000000c00 */
[C---:B------:R-:W-:Y:S01]  /*2940*/  FFMA R44, R67.reuse, R29, R44 ;  /* 0x0000001d432c7223 */ /* 0x040fe2000000002c */
[CC--:B------:R-:W-:Y:S01]  /*2950*/  FFMA R45, R67.reuse, R30.reuse, R45 ;  /* 0x0000001e432d7223 */ /* 0x0c0fe2000000002d */
[----:B------:R-:W-:Y:S01]  /*2960*/  FFMA R96, R67, R31, R66 ;  /* 0x0000001f43607223 */ /* 0x000fe20000000042 */
[C---:B------:R-:W-:Y:S01]  /*2970*/  FFMA R98, R28.reuse, R51, R98 ;  /* 0x000000331c627223 */ /* 0x040fe20000000062 */
[C---:B------:R-:W-:Y:S01]  /*2980*/  FFMA R95, R51.reuse, R29, R95 ;  /* 0x0000001d335f7223 */ /* 0x040fe2000000005f */
[CC--:B------:R-:W-:Y:S01]  /*2990*/  FFMA R97, R51.reuse, R30.reuse, R97 ;  /* 0x0000001e33617223 */ /* 0x0c0fe20000000061 */
[----:B------:R-:W-:Y:S01]  /*29a0*/  FFMA R112, R51, R31, R112 ;  /* 0x0000001f33707223 */ /* 0x000fe20000000070 */
[----:B------:R-:W3:Y:S01]  /*29b0*/  LDS.128 R40, [R17+0x190] ;  /* 0x0001900011287984 */ /* 0x000ee20000000c00 */
[C---:B------:R-:W-:Y:S01]  /*29c0*/  FFMA R36, R28.reuse, R59, R36 ;  /* 0x0000003b1c247223 */ /* 0x040fe20000000024 */
[C---:B------:R-:W-:Y:S01]  /*29d0*/  FFMA R37, R59.reuse, R29, R37 ;  /* 0x0000001d3b257223 */ /* 0x040fe20000000025 */
[----:B------:R-:W-:Y:S01]  /*29e0*/  FFMA R109, R59, R31, R58 ;  /* 0x0000001f3b6d7223 */ /* 0x000fe2000000003a */
[----:B------:R-:W4:Y:S01]  /*29f0*/  LDS.128 R64, [R17+0x110] ;  /* 0x0001100011407984 */ /* 0x000f220000000c00 */
[C---:B------:R-:W-:Y:S01]  /*2a00*/  FFMA R108, R28.reuse, R39, R108 ;  /* 0x000000271c6c7223 */ /* 0x040fe2000000006c */
[C---:B------:R-:W-:Y:S01]  /*2a10*/  FFMA R119, R39.reuse, R29, R119 ;  /* 0x0000001d27777223 */ /* 0x040fe20000000077 */
[CC--:B------:R-:W-:Y:S01]  /*2a20*/  FFMA R92, R39.reuse, R30.reuse, R92 ;  /* 0x0000001e275c7223 */ /* 0x0c0fe2000000005c */
[----:B------:R-:W5:Y:S01]  /*2a30*/  LDS.128 R48, [R17+0x210] ;  /* 0x0002100011307984 */ /* 0x000f620000000c00 */
        /* <DEDUP_REMOVED lines=8> */
[----:B------:R-:W-:-:S02]  /*2ac0*/  FFMA R118, R35, R31, R118 ;  /* 0x0000001f23767223 */ /* 0x000fc40000000076 */
[----:B------:R-:W5:Y:S01]  /*2ad0*/  LDS.128 R28, [R0+0xa00] ;  /* 0x000a0000001c7984 */ /* 0x000f620000000c00 */
[C---:B0-----:R-:W-:Y:S01]  /*2ae0*/  FFMA R107, R52.reuse, R20, R107 ;  /* 0x00000014346b7223 */ /* 0x041fe2000000006b */
[C---:B------:R-:W-:Y:S01]  /*2af0*/  FFMA R93, R52.reuse, R21, R93 ;  /* 0x00000015345d7223 */ /* 0x040fe2000000005d */
[C---:B------:R-:W-:Y:S01]  /*2b00*/  FFMA R99, R52.reuse, R22, R99 ;  /* 0x0000001634637223 */ /* 0x040fe20000000063 */
[C---:B------:R-:W-:Y:S01]  /*2b10*/  FFMA R70, R52.reuse, R23, R70 ;  /* 0x0000001734467223 */ /* 0x040fe20000000046 */
[C---:B-1----:R-:W-:Y:S01]  /*2b20*/  FFMA R123, R52.reuse, R24, R123 ;  /* 0x00000018347b7223 */ /* 0x042fe2000000007b */
[C---:B------:R-:W-:Y:S01]  /*2b30*/  FFMA R122, R52.reuse, R25, R122 ;  /* 0x00000019347a7223 */ /* 0x040fe2000000007a */
[C---:B------:R-:W-:Y:S01]  /*2b40*/  FFMA R121, R52.reuse, R26, R56 ;  /* 0x0000001a34797223 */ /* 0x040fe20000000038 */
[----:B------:R-:W-:Y:S01]  /*2b50*/  FFMA R59, R52, R27, R34 ;  /* 0x0000001b343b7223 */ /* 0x000fe20000000022 */
[C---:B--2---:R-:W-:Y:S01]  /*2b60*/  FFMA R111, R60.reuse, R24, R36 ;  /* 0x000000183c6f7223 */ /* 0x044fe20000000024 */
[C---:B------:R-:W-:Y:S01]  /*2b70*/  FFMA R58, R60.reuse, R25, R37 ;  /* 0x000000193c3a7223 */ /* 0x040fe20000000025 */
[C---:B------:R-:W-:Y:S01]  /*2b80*/  FFMA R91, R60.reuse, R20, R91 ;  /* 0x000000143c5b7223 */ /* 0x040fe2000000005b */
[----:B------:R-:W0:Y:S01]  /*2b90*/  LDS.128 R36, [R17+0x290] ;  /* 0x0002900011247984 */ /* 0x000e220000000c00 */
[C---:B------:R-:W-:Y:S01]  /*2ba0*/  FFMA R94, R60.reuse, R21, R94 ;  /* 0x000000153c5e7223 */ /* 0x040fe2000000005e */
        /* <DEDUP_REMOVED lines=9> */
[CC--:B------:R-:W-:Y:S01]  /*2c40*/  FFMA R85, R40.reuse, R26.reuse, R85 ;  /* 0x0000001a28557223 */ /* 0x0c0fe20000000055 */
[----:B------:R-:W-:Y:S01]  /*2c50*/  FFMA R86, R40, R27, R86 ;  /* 0x0000001b28567223 */ /* 0x000fe20000000056 */
[C---:B----4-:R-:W-:Y:S01]  /*2c60*/  FFMA R101, R64.reuse, R25, R44 ;  /* 0x0000001940657223 */ /* 0x050fe2000000002c */
[----:B------:R-:W-:Y:S01]  /*2c70*/  FFMA R56, R64, R26, R45 ;  /* 0x0000001a40387223 */ /* 0x000fe2000000002d */
[-C--:B-----5:R-:W-:Y:S01]  /*2c80*/  FFMA R40, R48, R20.reuse, R32 ;  /* 0x0000001430287223 */ /* 0x0a0fe20000000020 */
[----:B------:R-:W1:Y:S01]  /*2c90*/  LDS.128 R44, [R17+0x310] ;  /* 0x00031000112c7984 */ /* 0x000e620000000c00 */
[C---:B------:R-:W-:Y:S01]  /*2ca0*/  FFMA R115, R64.reuse, R20, R115 ;  /* 0x0000001440737223 */ /* 0x040fe20000000073 */
[C---:B------:R-:W-:Y:S01]  /*2cb0*/  FFMA R19, R64.reuse, R21, R19 ;  /* 0x0000001540137223 */ /* 0x040fe20000000013 */
[CC--:B------:R-:W-:Y:S01]  /*2cc0*/  FFMA R84, R64.reuse, R22.reuse, R84 ;  /* 0x0000001640547223 */ /* 0x0c0fe20000000054 */
[----:B------:R-:W2:Y:S01]  /*2cd0*/  LDS.128 R32, [R17+0x390] ;  /* 0x0003900011207984 */ /* 0x000ea20000000c00 */
[----:B------:R-:W-:Y:S01]  /*2ce0*/  FFMA R104, R64, R23, R104 ;  /* 0x0000001740687223 */ /* 0x000fe20000000068 */
[C---:B------:R-:W-:Y:S01]  /*2cf0*/  FFMA R88, R48.reuse, R21, R88 ;  /* 0x0000001530587223 */ /* 0x040fe20000000058 */
[C---:B------:R-:W-:Y:S01]  /*2d00*/  FFMA R89, R48.reuse, R22, R89 ;  /* 0x0000001630597223 */ /* 0x040fe20000000059 */
[----:B------:R-:W-:Y:S01]  /*2d10*/  FFMA R106, R48, R23, R106 ;  /* 0x00000017306a7223 */ /* 0x000fe2000000006a */
[-C--:B------:R-:W-:Y:S01]  /*2d20*/  FFMA R109, R60, R27.reuse, R109 ;  /* 0x0000001b3c6d7223 */ /* 0x080fe2000000006d */
[CC--:B------:R-:W-:Y:S01]  /*2d30*/  FFMA R57, R64.reuse, R24.reuse, R57 ;  /* 0x0000001840397223 */ /* 0x0c0fe20000000039 */
[----:B------:R-:W-:Y:S01]  /*2d40*/  FFMA R96, R64, R27, R96 ;  /* 0x0000001b40607223 */ /* 0x000fe20000000060 */
[C---:B------:R-:W-:Y:S01]  /*2d50*/  FFMA R98, R48.reuse, R24, R98 ;  /* 0x0000001830627223 */ /* 0x040fe20000000062 */
[C---:B------:R-:W-:Y:S01]  /*2d60*/  FFMA R95, R48.reuse, R25, R95 ;  /* 0x00000019305f7223 */ /* 0x040fe2000000005f */
[C---:B------:R-:W-:Y:S01]  /*2d70*/  FFMA R97, R48.reuse, R26, R97 ;  /* 0x0000001a30617223 */ /* 0x040fe20000000061 */
[----:B------:R-:W-:Y:S01]  /*2d80*/  FFMA R112, R48, R27, R112 ;  /* 0x0000001b30707223 */ /* 0x000fe20000000070 */
[C---:B------:R-:W-:Y:S01]  /*2d90*/  FFMA R64, R53.reuse, R31, R70 ;  /* 0x0000001f35407223 */ /* 0x040fe20000000046 */
[C---:B------:R-:W-:Y:S01]  /*2da0*/  FFMA R107, R28.reuse, R53, R107 ;  /* 0x000000351c6b7223 */ /* 0x040fe2000000006b */
[C---:B------:R-:W-:Y:S01]  /*2db0*/  FFMA R91, R28.reuse, R61, R91 ;  /* 0x0000003d1c5b7223 */ /* 0x040fe2000000005b */
[----:B------:R-:W-:Y:S01]  /*2dc0*/  FFMA R115, R28, R65, R115 ;  /* 0x000000411c737223 */ /* 0x000fe20000000073 */
[-C--:B------:R-:W-:Y:S01]  /*2dd0*/  FFMA R93, R53, R29.reuse, R93 ;  /* 0x0000001d355d7223 */ /* 0x080fe2000000005d */
[-C--:B------:R-:W-:Y:S01]  /*2de0*/  FFMA R94, R61, R29.reuse, R94 ;  /* 0x0000001d3d5e7223 */ /* 0x080fe2000000005e */
[-C--:B------:R-:W-:Y:S01]  /*2df0*/  FFMA R19, R65, R29.reuse, R19 ;  /* 0x0000001d41137223 */ /* 0x080fe20000000013 */
[----:B------:R-:W-:Y:S01]  /*2e00*/  FFMA R78, R41, R29, R78 ;  /* 0x0000001d294e7223 */ /* 0x000fe2000000004e */
[C---:B0-----:R-:W-:Y:S01]  /*2e10*/  FFMA R76, R36.reuse, R20, R76 ;  /* 0x00000014244c7223 */ /* 0x041fe2000000004c */
[C---:B------:R-:W-:Y:S01]  /*2e20*/  FFMA R77, R36.reuse, R21, R77 ;  /* 0x00000015244d7223 */ /* 0x040fe2000000004d */
[C---:B------:R-:W-:Y:S01]  /*2e30*/  FFMA R79, R36.reuse, R22, R79 ;  /* 0x00000016244f7223 */ /* 0x040fe2000000004f */
[C---:B------:R-:W-:Y:S01]  /*2e40*/  FFMA R80, R36.reuse, R23, R80 ;  /* 0x0000001724507223 */ /* 0x040fe20000000050 */
[C---:B------:R-:W-:Y:S01]  /*2e50*/  FFMA R108, R36.reuse, R24, R108 ;  /* 0x00000018246c7223 */ /* 0x040fe2000000006c */
[C---:B------:R-:W-:Y:S01]  /*2e60*/  FFMA R119, R36.reuse, R25, R119 ;  /* 0x0000001924777223 */ /* 0x040fe20000000077 */
[C---:B------:R-:W-:Y:S01]  /*2e70*/  FFMA R92, R36.reuse, R26, R92 ;  /* 0x0000001a245c7223 */ /* 0x040fe2000000005c */
[----:B------:R-:W-:Y:S01]  /*2e80*/  FFMA R114, R36, R27, R114 ;  /* 0x0000001b24727223 */ /* 0x000fe20000000072 */
[----:B------:R-:W-:Y:S01]  /*2e90*/  FFMA R76, R28, R37, R76 ;  /* 0x000000251c4c7223 */ /* 0x000fe2000000004c */
[-C--:B------:R-:W-:Y:S01]  /*2ea0*/  FFMA R88, R49, R29.reuse, R88 ;  /* 0x0000001d31587223 */ /* 0x080fe20000000058 */
[----:B------:R-:W-:Y:S01]  /*2eb0*/  FFMA R77, R37, R29, R77 ;  /* 0x0000001d254d7223 */ /* 0x000fe2000000004d */
[-C--:B------:R-:W-:Y:S01]  /*2ec0*/  FFMA R99, R53, R30.reuse, R99 ;  /* 0x0000001e35637223 */ /* 0x080fe20000000063 */
[-C--:B------:R-:W-:Y:S01]  /*2ed0*/  FFMA R100, R61, R30.reuse, R100 ;  /* 0x0000001e3d647223 */ /* 0x080fe20000000064 */
[-C--:B------:R-:W-:Y:S01]  /*2ee0*/  FFMA R84, R65, R30.reuse, R84 ;  /* 0x0000001e41547223 */ /* 0x080fe20000000054 */
[-C--:B------:R-:W-:Y:S01]  /*2ef0*/  FFMA R102, R41, R30.reuse, R102 ;  /* 0x0000001e29667223 */ /* 0x080fe20000000066 */
[----:B------:R-:W-:Y:S01]  /*2f00*/  FFMA R89, R49, R30, R89 ;  /* 0x0000001e31597223 */ /* 0x000fe20000000059 */
[C---:B-1----:R-:W-:Y:S01]  /*2f10*/  FFMA R71, R44.reuse, R20, R71 ;  /* 0x000000142c477223 */ /* 0x042fe20000000047 */
[C---:B------:R-:W-:Y:S01]  /*2f20*/  FFMA R73, R44.reuse, R21, R73 ;  /* 0x000000152c497223 */ /* 0x040fe20000000049 */
[C---:B------:R-:W-:Y:S01]  /*2f30*/  FFMA R74, R44.reuse, R22, R74 ;  /* 0x000000162c4a7223 */ /* 0x040fe2000000004a */
[----:B------:R-:W-:Y:S01]  /*2f40*/  FFMA R75, R44, R23, R75 ;  /* 0x000000172c4b7223 */ /* 0x000fe2000000004b */
[C---:B--2---:R-:W-:Y:S01]  /*2f50*/  FFMA R18, R32.reuse, R20, R18 ;  /* 0x0000001420127223 */ /* 0x044fe20000000012 */
[C---:B------:R-:W-:Y:S01]  /*2f60*/  FFMA R68, R32.reuse, R21, R68 ;  /* 0x0000001520447223 */ /* 0x040fe20000000044 */
[C---:B------:R-:W-:Y:S01]  /*2f70*/  FFMA R69, R32.reuse, R22, R69 ;  /* 0x0000001620457223 */ /* 0x040fe20000000045 */
        /* <DEDUP_REMOVED lines=8> */
[----:B------:R-:W0:Y:S01]  /*3000*/  LDS.128 R20, [R0+0xa10] ;  /* 0x000a100000147984 */ /* 0x000e220000000c00 */
[----:B------:R-:W-:Y:S01]  /*3010*/  FFMA R118, R32, R27, R118 ;  /* 0x0000001b20767223 */ /* 0x000fe20000000076 */
[C---:B------:R-:W-:Y:S01]  /*3020*/  FFMA R72, R28.reuse, R41, R52 ;  /* 0x000000291c487223 */ /* 0x040fe20000000034 */
[C---:B------:R-:W-:Y:S01]  /*3030*/  FFMA R32, R28.reuse, R49, R40 ;  /* 0x000000311c207223 */ /* 0x040fe20000000028 */
[----:B------:R-:W1:Y:S01]  /*3040*/  LDS.128 R24, [R0+0xc00] ;  /* 0x000c000000187984 */ /* 0x000e620000000c00 */
[C---:B------:R-:W-:Y:S01]  /*3050*/  FFMA R71, R28.reuse, R45, R71 ;  /* 0x0000002d1c477223 */ /* 0x040fe20000000047 */
[----:B------:R-:W-:Y:S01]  /*3060*/  FFMA R18, R28, R33, R18 ;  /* 0x000000211c127223 */ /* 0x000fe20000000012 */
[-C--:B------:R-:W-:Y:S01]  /*3070*/  FFMA R73, R45, R29.reuse, R73 ;  /* 0x0000001d2d497223 */ /* 0x080fe20000000049 */
[----:B------:R-:W-:Y:S01]  /*3080*/  FFMA R68, R33, R29, R68 ;  /* 0x0000001d21447223 */ /* 0x000fe20000000044 */
        /* <DEDUP_REMOVED lines=9> */
[----:B------:R-:W-:-:S02]  /*3120*/  FFMA R70, R33, R31, R36 ;  /* 0x0000001f21467223 */ /* 0x000fc40000000024 */
[----:B------:R-:W2:Y:S01]  /*3130*/  LDS.128 R28, [R0+0xc10] ;  /* 0x000c1000001c7984 */ /* 0x000ea20000000c00 */
[C---:B0-----:R-:W-:Y:S01]  /*3140*/  FFMA R48, R20.reuse, R53, R123 ;  /* 0x0000003514307223 */ /* 0x041fe2000000007b */
[C---:B------:R-:W-:Y:S01]  /*3150*/  FFMA R60, R53.reuse, R21, R122 ;  /* 0x00000015353c7223 */ /* 0x040fe2000000007a */
[CC--:B------:R-:W-:Y:S01]  /*3160*/  FFMA R52, R53.reuse, R22.reuse, R121 ;  /* 0x0000001635347223 */ /* 0x0c0fe20000000079 */
[----:B------:R-:W-:Y:S01]  /*3170*/  FFMA R59, R53, R23, R59 ;  /* 0x00000017353b7223 */ /* 0x000fe2000000003b */
[C---:B------:R-:W-:Y:S01]  /*3180*/  FFMA R36, R20.reuse, R61, R111 ;  /* 0x0000003d14247223 */ /* 0x040fe2000000006f */
[C---:B------:R-:W-:Y:S01]  /*3190*/  FFMA R58, R61.reuse, R21, R58 ;  /* 0x000000153d3a7223 */ /* 0x040fe2000000003a */
[-C--:B------:R-:W-:Y:S01]  /*31a0*/  FFMA R40, R61, R22.reuse, R110 ;  /* 0x000000163d287223 */ /* 0x080fe2000000006e */
[C---:B------:R-:W-:Y:S01]  /*31b0*/  FFMA R57, R20.reuse, R65, R57 ;  /* 0x0000004114397223 */ /* 0x040fe20000000039 */
[C---:B------:R-:W-:Y:S01]  /*31c0*/  FFMA R44, R65.reuse, R21, R101 ;  /* 0x00000015412c7223 */ /* 0x040fe20000000065 */
[-C--:B------:R-:W-:Y:S01]  /*31d0*/  FFMA R56, R65, R22.reuse, R56 ;  /* 0x0000001641387223 */ /* 0x080fe20000000038 */
[C---:B------:R-:W-:Y:S01]  /*31e0*/  FFMA R117, R20.reuse, R33, R117 ;  /* 0x0000002114757223 */ /* 0x040fe20000000075 */
[C---:B------:R-:W-:Y:S01]  /*31f0*/  FFMA R116, R33.reuse, R21, R116 ;  /* 0x0000001521747223 */ /* 0x040fe20000000074 */
[CC--:B------:R-:W-:Y:S01]  /*3200*/  FFMA R90, R33.reuse, R22.reuse, R90 ;  /* 0x00000016215a7223 */ /* 0x0c0fe2000000005a */
[-C--:B------:R-:W-:Y:S01]  /*3210*/  FFMA R118, R33, R23.reuse, R118 ;  /* 0x0000001721767223 */ /* 0x080fe20000000076 */
        /* <DEDUP_REMOVED lines=50> */
[----:B------:R-:W0:Y:S01]  /*3540*/  LDS.128 R20, [R0+0xe00] ;  /* 0x000e000000147984 */ /* 0x000e220000000c00 */
[----:B--2---:R-:W-:Y:S01]  /*3550*/  FFMA R48, R28, R54, R48 ;  /* 0x000000361c307223 */ /* 0x004fe20000000030 */
[C---:B------:R-:W-:Y:S01]  /*3560*/  FFMA R49, R54.reuse, R29, R60 ;  /* 0x0000001d36317223 */ /* 0x040fe2000000003c */
[C---:B------:R-:W-:Y:S01]  /*3570*/  FFMA R52, R54.reuse, R30, R52 ;  /* 0x0000001e36347223 */ /* 0x040fe20000000034 */
[----:B------:R-:W1:Y:S01]  /*3580*/  LDS.128 R24, [R0+0xe10] ;  /* 0x000e100000187984 */ /* 0x000e620000000c00 */
[----:B------:R-:W-:Y:S01]  /*3590*/  FFMA R54, R54, R31, R59 ;  /* 0x0000001f36367223 */ /* 0x000fe2000000003b */
[----:B------:R-:W-:Y:S01]  /*35a0*/  FFMA R41, R28, R66, R57 ;  /* 0x000000421c297223 */ /* 0x000fe20000000039 */
[C---:B------:R-:W-:Y:S01]  /*35b0*/  FFMA R44, R66.reuse, R29, R44 ;  /* 0x0000001d422c7223 */ /* 0x040fe2000000002c */
[-C--:B------:R-:W-:Y:S01]  /*35c0*/  FFMA R45, R66, R30.reuse, R56 ;  /* 0x0000001e422d7223 */ /* 0x080fe20000000038 */
        /* <DEDUP_REMOVED lines=11> */
[-C--:B------:R-:W-:Y:S01]  /*3680*/  FFMA R37, R62, R29.reuse, R58 ;  /* 0x0000001d3e257223 */ /* 0x080fe2000000003a */
[----:B------:R-:W-:Y:S01]  /*3690*/  FFMA R108, R28, R38, R108 ;  /* 0x000000261c6c7223 */ /* 0x000fe2000000006c */
[C---:B------:R-:W-:Y:S01]  /*36a0*/  FFMA R119, R38.reuse, R29, R119 ;  /* 0x0000001d26777223 */ /* 0x040fe20000000077 */
[C---:B------:R-:W-:Y:S01]  /*36b0*/  FFMA R92, R38.reuse, R30, R92 ;  /* 0x0000001e265c7223 */ /* 0x040fe2000000005c */
[----:B------:R-:W-:Y:S01]  /*36c0*/  FFMA R114, R38, R31, R114 ;  /* 0x0000001f26727223 */ /* 0x000fe20000000072 */
[----:B------:R-:W-:Y:S01]  /*36d0*/  FFMA R117, R28, R34, R117 ;  /* 0x000000221c757223 */ /* 0x000fe20000000075 */
[C---:B------:R-:W-:Y:S01]  /*36e0*/  FFMA R116, R34.reuse, R29, R116 ;  /* 0x0000001d22747223 */ /* 0x040fe20000000074 */
[C---:B------:R-:W-:Y:S01]  /*36f0*/  FFMA R90, R34.reuse, R30, R90 ;  /* 0x0000001e225a7223 */ /* 0x040fe2000000005a */
[-C--:B------:R-:W-:Y:S01]  /*3700*/  FFMA R118, R34, R31.reuse, R118 ;  /* 0x0000001f22767223 */ /* 0x080fe20000000076 */
[----:B------:R-:W-:Y:S01]  /*3710*/  FFMA R62, R62, R31, R61 ;  /* 0x0000001f3e3e7223 */ /* 0x000fe2000000003d */
[----:B------:R-:W-:Y:S01]  /*3720*/  FFMA R87, R28, R46, R87 ;  /* 0x0000002e1c577223 */ /* 0x000fe20000000057 */
[C---:B------:R-:W-:Y:S01]  /*3730*/  FFMA R81, R46.reuse, R29, R81 ;  /* 0x0000001d2e517223 */ /* 0x040fe20000000051 */
[C---:B------:R-:W-:Y:S01]  /*3740*/  FFMA R82, R46.reuse, R30, R82 ;  /* 0x0000001e2e527223 */ /* 0x040fe20000000052 */
[----:B------:R-:W-:Y:S01]  /*3750*/  FFMA R83, R46, R31, R83 ;  /* 0x0000001f2e537223 */ /* 0x000fe20000000053 */
[----:B------:R-:W-:Y:S04]  /*3760*/  LDS.128 R56, [R17+0x20] ;  /* 0x0000200011387984 */ /* 0x000fe80000000c00 */
[----:B------:R-:W2:Y:S01]  /*3770*/  LDS.128 R28, [R0+0x1000] ;  /* 0x00100000001c7984 */ /* 0x000ea20000000c00 */
        /* <DEDUP_REMOVED lines=32> */
[C---:B-1----:R-:W-:Y:S01]  /*3980*/  FFMA R122, R24.reuse, R55, R48 ;  /* 0x00000037187a7223 */ /* 0x042fe20000000030 */
[C---:B------:R-:W-:Y:S01]  /*3990*/  FFMA R34, R55.reuse, R25, R49 ;  /* 0x0000001937227223 */ /* 0x040fe20000000031 */
[CC--:B------:R-:W-:Y:S01]  /*39a0*/  FFMA R121, R55.reuse, R26.reuse, R52 ;  /* 0x0000001a37797223 */ /* 0x0c0fe20000000034 */
[----:B------:R-:W-:Y:S01]  /*39b0*/  FFMA R38, R55, R27, R54 ;  /* 0x0000001b37267223 */ /* 0x000fe20000000036 */
[----:B------:R-:W0:Y:S01]  /*39c0*/  LDS.128 R20, [R0+0x1010] ;  /* 0x0010100000147984 */ /* 0x000e220000000c00 */
[-C--:B------:R-:W-:Y:S01]  /*39d0*/  FFMA R110, R63, R26.reuse, R40 ;  /* 0x0000001a3f6e7223 */ /* 0x080fe20000000028 */
[C---:B------:R-:W-:Y:S01]  /*39e0*/  FFMA R109, R24.reuse, R67, R41 ;  /* 0x00000043186d7223 */ /* 0x040fe20000000029 */
[C---:B------:R-:W-:Y:S01]  /*39f0*/  FFMA R44, R67.reuse, R25, R44 ;  /* 0x00000019432c7223 */ /* 0x040fe2000000002c */
[----:B------:R-:W1:Y:S01]  /*3a00*/  LDS.128 R52, [R17+0xa0] ;  /* 0x0000a00011347984 */ /* 0x000e620000000c00 */
        /* <DEDUP_REMOVED lines=9> */
[C---:B------:R-:W-:Y:S01]  /*3aa0*/  FFMA R97, R51.reuse, R26, R97 ;  /* 0x0000001a33617223 */ /* 0x040fe20000000061 */
[----:B------:R-:W-:Y:S01]  /*3ab0*/  FFMA R112, R51, R27, R112 ;  /* 0x0000001b33707223 */ /* 0x000fe20000000070 */
[----:B------:R-:W4:Y:S01]  /*3ac0*/  LDS.128 R40, [R17+0x1a0] ;  /* 0x0001a00011287984 */ /* 0x000f220000000c00 */
[----:B------:R-:W-:Y:S01]  /*3ad0*/  FFMA R36, R24, R63, R36 ;  /* 0x0000003f18247223 */ /* 0x000fe20000000024 */
[C---:B------:R-:W-:Y:S01]  /*3ae0*/  FFMA R37, R63.reuse, R25, R37 ;  /* 0x000000193f257223 */ /* 0x040fe20000000025 */
[----:B------:R-:W-:Y:S01]  /*3af0*/  FFMA R60, R63, R27, R62 ;  /* 0x0000001b3f3c7223 */ /* 0x000fe2000000003e */
[----:B------:R-:W5:Y:S01]  /*3b00*/  LDS.128 R48, [R17+0x220] ;  /* 0x0002200011307984 */ /* 0x000f620000000c00 */
[C---:B--2---:R-:W-:Y:S01]  /*3b10*/  FFMA R107, R56.reuse, R28, R107 ;  /* 0x0000001c386b7223 */ /* 0x044fe2000000006b */
[C---:B------:R-:W-:Y:S01]  /*3b20*/  FFMA R93, R56.reuse, R29, R93 ;  /* 0x0000001d385d7223 */ /* 0x040fe2000000005d */
[C---:B------:R-:W-:Y:S01]  /*3b30*/  FFMA R99, R56.reuse, R30, R99 ;  /* 0x0000001e38637223 */ /* 0x040fe20000000063 */
        /* <DEDUP_REMOVED lines=13> */
[----:B------:R-:W2:Y:S01]  /*3c10*/  LDS.128 R24, [R0+0x1200] ;  /* 0x0012000000187984 */ /* 0x000ea20000000c00 */
[C---:B0-----:R-:W-:Y:S01]  /*3c20*/  FFMA R122, R56.reuse, R20, R122 ;  /* 0x00000014387a7223 */ /* 0x041fe2000000007a */
        /* <DEDUP_REMOVED lines=9> */
[CC--:B------:R-:W-:Y:S01]  /*3cc0*/  FFMA R110, R52.reuse, R22.reuse, R110 ;  /* 0x00000016346e7223 */ /* 0x0c0fe2000000006e */
[----:B------:R-:W-:Y:S01]  /*3cd0*/  FFMA R60, R52, R23, R60 ;  /* 0x00000017343c7223 */ /* 0x000fe2000000003c */
[C---:B---3--:R-:W-:Y:S01]  /*3ce0*/  FFMA R101, R64.reuse, R21, R44 ;  /* 0x0000001540657223 */ /* 0x048fe2000000002c */
[C---:B------:R-:W-:Y:S01]  /*3cf0*/  FFMA R56, R64.reuse, R22, R45 ;  /* 0x0000001640387223 */ /* 0x040fe2000000002d */
[----:B------:R-:W0:Y:S01]  /*3d00*/  LDS.128 R36, [R17+0x2a0] ;  /* 0x0002a00011247984 */ /* 0x000e220000000c00 */
[-C--:B------:R-:W-:Y:S01]  /*3d10*/  FFMA R115, R64, R28.reuse, R115 ;  /* 0x0000001c40737223 */ /* 0x080fe20000000073 */
[C---:B----4-:R-:W-:Y:S01]  /*3d20*/  FFMA R52, R40.reuse, R28, R33 ;  /* 0x0000001c28347223 */ /* 0x050fe20000000021 */
[C---:B------:R-:W-:Y:S01]  /*3d30*/  FFMA R78, R40.reuse, R29, R78 ;  /* 0x0000001d284e7223 */ /* 0x040fe2000000004e */
[C---:B------:R-:W-:Y:S01]  /*3d40*/  FFMA R102, R40.reuse, R30, R102 ;  /* 0x0000001e28667223 */ /* 0x040fe20000000066 */
[C---:B------:R-:W-:Y:S01]  /*3d50*/  FFMA R105, R40.reuse, R31, R105 ;  /* 0x0000001f28697223 */ /* 0x040fe20000000069 */
[C---:B------:R-:W-:Y:S01]  /*3d60*/  FFMA R120, R40.reuse, R20, R120 ;  /* 0x0000001428787223 */ /* 0x040fe20000000078 */
[C---:B------:R-:W-:Y:S01]  /*3d70*/  FFMA R113, R40.reuse, R21, R113 ;  /* 0x0000001528717223 */ /* 0x040fe20000000071 */
[C---:B------:R-:W-:Y:S01]  /*3d80*/  FFMA R85, R40.reuse, R22, R85 ;  /* 0x0000001628557223 */ /* 0x040fe20000000055 */
[----:B------:R-:W-:Y:S01]  /*3d90*/  FFMA R86, R40, R23, R86 ;  /* 0x0000001728567223 */ /* 0x000fe20000000056 */
[----:B------:R-:W1:Y:S01]  /*3da0*/  LDS.128 R44, [R17+0x320] ;  /* 0x00032000112c7984 */ /* 0x000e620000000c00 */
[C---:B-----5:R-:W-:Y:S01]  /*3db0*/  FFMA R40, R48.reuse, R28, R32 ;  /* 0x0000001c30287223 */ /* 0x060fe20000000020 */
[C---:B------:R-:W-:Y:S01]  /*3dc0*/  FFMA R88, R48.reuse, R29, R88 ;  /* 0x0000001d30587223 */ /* 0x040fe20000000058 */
[C---:B------:R-:W-:Y:S01]  /*3dd0*/  FFMA R89, R48.reuse, R30, R89 ;  /* 0x0000001e30597223 */ /* 0x040fe20000000059 */
[----:B------:R-:W3:Y:S01]  /*3de0*/  LDS.128 R32, [R17+0x3a0] ;  /* 0x0003a00011207984 */ /* 0x000ee20000000c00 */
[C---:B------:R-:W-:Y:S01]  /*3df0*/  FFMA R106, R48.reuse, R31, R106 ;  /* 0x0000001f306a7223 */ /* 0x040fe2000000006a */
[C---:B------:R-:W-:Y:S01]  /*3e00*/  FFMA R98, R48.reuse, R20, R98 ;  /* 0x0000001430627223 */ /* 0x040fe20000000062 */
[C---:B------:R-:W-:Y:S01]  /*3e10*/  FFMA R95, R48.reuse, R21, R95 ;  /* 0x00000015305f7223 */ /* 0x040fe2000000005f */
[C---:B------:R-:W-:Y:S01]  /*3e20*/  FFMA R97, R48.reuse, R22, R97 ;  /* 0x0000001630617223 */ /* 0x040fe20000000061 */
[----:B------:R-:W-:Y:S01]  /*3e30*/  FFMA R112, R48, R23, R112 ;  /* 0x0000001730707223 */ /* 0x000fe20000000070 */
        /* <DEDUP_REMOVED lines=8> */
[----:B------:R-:W-:Y:S01]  /*3ec0*/  FFMA R115, R24, R65, R115 ;  /* 0x0000004118737223 */ /* 0x000fe20000000073 */
        /* <DEDUP_REMOVED lines=9> */
[----:B------:R-:W-:Y:S01]  /*3f60*/  FFMA R89, R49, R26, R89 ;  /* 0x0000001a31597223 */ /* 0x000fe20000000059 */
        /* <DEDUP_REMOVED lines=24> */
[----:B------:R-:W0:Y:S01]  /*40f0*/  LDS.128 R28, [R0+0x1210] ;  /* 0x00121000001c7984 */ /* 0x000e220000000c00 */
[C---:B------:R-:W-:Y:S01]  /*4100*/  FFMA R116, R32.reuse, R21, R116 ;  /* 0x0000001520747223 */ /* 0x040fe20000000074 */
[C---:B------:R-:W-:Y:S01]  /*4110*/  FFMA R90, R32.reuse, R22, R90 ;  /* 0x00000016205a7223 */ /* 0x040fe2000000005a */
[----:B------:R-:W-:Y:S01]  /*4120*/  FFMA R118, R32, R23, R118 ;  /* 0x0000001720767223 */ /* 0x000fe20000000076 */
[C---:B------:R-:W-:Y:S01]  /*4130*/  FFMA R68, R24.reuse, R41, R52 ;  /* 0x0000002918447223 */ /* 0x040fe20000000034 */
[----:B------:R-:W1:Y:S01]  /*4140*/  LDS.128 R20, [R0+0x1400] ;  /* 0x0014000000147984 */ /* 0x000e620000000c00 */
[C---:B------:R-:W-:Y:S01]  /*4150*/  FFMA R32, R24.reuse, R49, R40 ;  /* 0x0000003118207223 */ /* 0x040fe20000000028 */
        /* <DEDUP_REMOVED lines=85> */
[CC--:B------:R-:W-:Y:S01]  /*46b0*/  FFMA R37, R54.reuse, R25.reuse, R61 ;  /* 0x0000001936257223 */ /* 0x0c0fe2000000003d */
[----:B------:R-:W-:Y:S01]  /*46c0*/  FFMA R40, R54, R26, R40 ;  /* 0x0000001a36287223 */ /* 0x000fe20000000028 */
[----:B------:R-:W-:Y:S01]  /*46d0*/  FFMA R41, R24, R66, R57 ;  /* 0x0000004218297223 */ /* 0x000fe20000000039 */
[C---:B------:R-:W-:Y:S01]  /*46e0*/  FFMA R44, R66.reuse, R25, R44 ;  /* 0x00000019422c7223 */ /* 0x040fe2000000002c */
[----:B------:R-:W-:Y:S01]  /*46f0*/  FFMA R45, R66, R26, R56 ;  /* 0x0000001a422d7223 */ /* 0x000fe20000000038 */
[-C--:B------:R-:W-:Y:S01]  /*4700*/  FFMA R54, R54, R27.reuse, R60 ;  /* 0x0000001b36367223 */ /* 0x080fe2000000003c */
        /* <DEDUP_REMOVED lines=60> */
[C---:B------:R-:W-:Y:S01]  /*4ad0*/  FFMA R36, R20.reuse, R55, R36 ;  /* 0x0000003714247223 */ /* 0x040fe20000000024 */
[C---:B------:R-:W-:Y:S01]  /*4ae0*/  FFMA R37, R55.reuse, R21, R37 ;  /* 0x0000001537257223 */ /* 0x040fe20000000025 */
[CC--:B------:R-:W-:Y:S01]  /*4af0*/  FFMA R110, R55.reuse, R22.reuse, R40 ;  /* 0x00000016376e7223 */ /* 0x0c0fe20000000028 */
[----:B------:R-:W1:Y:S01]  /*4b00*/  LDS.128 R56, [R17+0xb0] ;  /* 0x0000b00011387984 */ /* 0x000e620000000c00 */
        /* <DEDUP_REMOVED lines=12> */
[CC--:B------:R-:W-:Y:S01]  /*4bd0*/  FFMA R97, R51.reuse, R22.reuse, R97 ;  /* 0x0000001633617223 */ /* 0x0c0fe20000000061 */
[----:B------:R-:W4:Y:S01]  /*4be0*/  LDS.128 R40, [R17+0x1b0] ;  /* 0x0001b00011287984 */ /* 0x000f220000000c00 */
[----:B------:R-:W-:Y:S01]  /*4bf0*/  FFMA R112, R51, R23, R112 ;  /* 0x0000001733707223 */ /* 0x000fe20000000070 */
[----:B------:R-:W-:Y:S01]  /*4c00*/  FFMA R108, R20, R39, R108 ;  /* 0x00000027146c7223 */ /* 0x000fe2000000006c */
[C---:B------:R-:W-:Y:S01]  /*4c10*/  FFMA R119, R39.reuse, R21, R119 ;  /* 0x0000001527777223 */ /* 0x040fe20000000077 */
[----:B------:R-:W5:Y:S01]  /*4c20*/  LDS.128 R52, [R17+0x230] ;  /* 0x0002300011347984 */ /* 0x000f620000000c00 */
        /* <DEDUP_REMOVED lines=22> */
[----:B------:R-:W0:Y:S01]  /*4d90*/  LDS.128 R36, [R17+0x2b0] ;  /* 0x0002b00011247984 */ /* 0x000e220000000c00 */
[C---:B------:R-:W-:Y:S01]  /*4da0*/  FFMA R94, R56.reuse, R25, R94 ;  /* 0x00000019385e7223 */ /* 0x040fe2000000005e */
[C---:B------:R-:W-:Y:S01]  /*4db0*/  FFMA R100, R56.reuse, R26, R100 ;  /* 0x0000001a38647223 */ /* 0x040fe20000000064 */
[C---:B------:R-:W-:Y:S01]  /*4dc0*/  FFMA R103, R56.reuse, R27, R103 ;  /* 0x0000001b38677223 */ /* 0x040fe20000000067 */
[CC--:B------:R-:W-:Y:S01]  /*4dd0*/  FFMA R110, R56.reuse, R30.reuse, R110 ;  /* 0x0000001e386e7223 */ /* 0x0c0fe2000000006e */
[----:B------:R-:W-:Y:S01]  /*4de0*/  FFMA R50, R56, R31, R50 ;  /* 0x0000001f38327223 */ /* 0x000fe20000000032 */
[C---:B---3--:R-:W-:Y:S01]  /*4df0*/  FFMA R109, R64.reuse, R29, R44 ;  /* 0x0000001d406d7223 */ /* 0x048fe2000000002c */
[C---:B------:R-:W-:Y:S01]  /*4e00*/  FFMA R48, R64.reuse, R30, R45 ;  /* 0x0000001e40307223 */ /* 0x040fe2000000002d */
[-C--:B------:R-:W-:Y:S01]  /*4e10*/  FFMA R115, R64, R24.reuse, R115 ;  /* 0x0000001840737223 */ /* 0x080fe20000000073 */
[----:B------:R-:W1:Y:S01]  /*4e20*/  LDS.128 R44, [R17+0x330] ;  /* 0x00033000112c7984 */ /* 0x000e620000000c00 */
[C---:B----4-:R-:W-:Y:S01]  /*4e30*/  FFMA R56, R40.reuse, R24, R33 ;  /* 0x0000001828387223 */ /* 0x050fe20000000021 */
[C---:B------:R-:W-:Y:S01]  /*4e40*/  FFMA R78, R40.reuse, R25, R78 ;  /* 0x00000019284e7223 */ /* 0x040fe2000000004e */
[C---:B------:R-:W-:Y:S01]  /*4e50*/  FFMA R102, R40.reuse, R26, R102 ;  /* 0x0000001a28667223 */ /* 0x040fe20000000066 */
[----:B------:R-:W-:Y:S01]  /*4e60*/  FFMA R105, R40, R27, R105 ;  /* 0x0000001b28697223 */ /* 0x000fe20000000069 */
[----:B-----5:R-:W-:Y:S01]  /*4e70*/  FFMA R60, R52, R24, R32 ;  /* 0x00000018343c7223 */ /* 0x020fe20000000020 */
[C---:B------:R-:W-:Y:S01]  /*4e80*/  FFMA R120, R40.reuse, R28, R120 ;  /* 0x0000001c28787223 */ /* 0x040fe20000000078 */
[----:B------:R-:W3:Y:S01]  /*4e90*/  LDS.128 R32, [R17+0x3b0] ;  /* 0x0003b00011207984 */ /* 0x000ee20000000c00 */
[C---:B------:R-:W-:Y:S01]  /*4ea0*/  FFMA R113, R40.reuse, R29, R113 ;  /* 0x0000001d28717223 */ /* 0x040fe20000000071 */
[C---:B------:R-:W-:Y:S01]  /*4eb0*/  FFMA R85, R40.reuse, R30, R85 ;  /* 0x0000001e28557223 */ /* 0x040fe20000000055 */
[----:B------:R-:W-:Y:S01]  /*4ec0*/  FFMA R86, R40, R31, R86 ;  /* 0x0000001f28567223 */ /* 0x000fe20000000056 */
[C---:B------:R-:W-:Y:S01]  /*4ed0*/  FFMA R40, R52.reuse, R25, R88 ;  /* 0x0000001934287223 */ /* 0x040fe20000000058 */
[C---:B------:R-:W-:Y:S01]  /*4ee0*/  FFMA R88, R52.reuse, R26, R89 ;  /* 0x0000001a34587223 */ /* 0x040fe20000000059 */
        /* <DEDUP_REMOVED lines=9> */
[C---:B--2---:R-:W-:Y:S01]  /*4f80*/  FFMA R107, R20.reuse, R61, R107 ;  /* 0x0000003d146b7223 */ /* 0x044fe2000000006b */
[C---:B------:R-:W-:Y:S01]  /*4f90*/  FFMA R91, R20.reuse, R57, R91 ;  /* 0x00000039145b7223 */ /* 0x040fe2000000005b */
[----:B------:R-:W-:Y:S01]  /*4fa0*/  FFMA R115, R20, R65, R115 ;  /* 0x0000004114737223 */ /* 0x000fe20000000073 */
        /* <DEDUP_REMOVED lines=21> */
[----:B------:R-:W-:Y:S01]  /*5100*/  FFMA R82, R44, R30, R82 ;  /* 0x0000001e2c527223 */ /* 0x000fe20000000052 */
[C---:B---3--:R-:W-:Y:S01]  /*5110*/  FFMA R69, R32.reuse, R25, R69 ;  /* 0x0000001920457223 */ /* 0x048fe20000000045 */
[----:B------:R-:W-:Y:S01]  /*5120*/  FFMA R70, R32, R26, R70 ;  /* 0x0000001a20467223 */ /* 0x000fe20000000046 */
[----:B------:R-:W-:Y:S01]  /*5130*/  FFMA R83, R44, R31, R83 ;  /* 0x0000001f2c537223 */ /* 0x000fe20000000053 */
        /* <DEDUP_REMOVED lines=8> */
[----:B------:R-:W0:Y:S01]  /*51c0*/  LDS.128 R24, [R0+0x1a10] ;  /* 0x001a100000187984 */ /* 0x000e220000000c00 */
[C---:B------:R-:W-:Y:S01]  /*51d0*/  FFMA R18, R20.reuse, R45, R71 ;  /* 0x0000002d14127223 */ /* 0x040fe20000000047 */
[C---:B------:R-:W-:Y:S01]  /*51e0*/  FFMA R52, R33.reuse, R21, R69 ;  /* 0x0000001521347223 */ /* 0x040fe20000000045 */
[-C--:B------:R-:W-:Y:S01]  /*51f0*/  FFMA R28, R33, R22.reuse, R70 ;  /* 0x00000016211c7223 */ /* 0x080fe20000000046 */
[----:B------:R-:W-:Y:S01]  /*5200*/  FFMA R60, R61, R23, R68 ;  /* 0x000000173d3c7223 */ /* 0x000fe20000000044 */
[C---:B------:R-:W-:Y:S01]  /*5210*/  FFMA R30, R20.reuse, R41, R56 ;  /* 0x00000029141e7223 */ /* 0x040fe20000000038 */
[----:B------:R-:W1:Y:S01]  /*5220*/  LDS.128 R68, [R0+0x1c00] ;  /* 0x001c000000447984 */ /* 0x000e620000000c00 */
        /* <DEDUP_REMOVED lines=14> */
[C---:B------:R-:W-:Y:S01]  /*5310*/  FFMA R97, R33.reuse, R23, R97 ;  /* 0x0000001721617223 */ /* 0x040fe20000000061 */
[----:B------:R-:W-:Y:S01]  /*5320*/  FFMA R101, R64, R31, R101 ;  /* 0x0000001f40657223 */ /* 0x000fe20000000065 */
[----:B------:R-:W2:Y:S01]  /*5330*/  LDS.128 R20, [R0+0x1c10] ;  /* 0x001c100000147984 */ /* 0x000ea20000000c00 */
[C---:B0-----:R-:W-:Y:S01]  /*5340*/  FFMA R117, R24.reuse, R33, R117 ;  /* 0x0000002118757223 */ /* 0x041fe20000000075 */
[C---:B------:R-:W-:Y:S01]  /*5350*/  FFMA R116, R33.reuse, R25, R116 ;  /* 0x0000001921747223 */ /* 0x040fe20000000074 */
[C---:B------:R-:W-:Y:S01]  /*5360*/  FFMA R90, R33.reuse, R26, R90 ;  /* 0x0000001a215a7223 */ /* 0x040fe2000000005a */
[----:B------:R-:W-:Y:S01]  /*5370*/  FFMA R118, R33, R27, R118 ;  /* 0x0000001b21767223 */ /* 0x000fe20000000076 */
[----:B------:R-:W-:Y:S01]  /*5380*/  FFMA R96, R24, R61, R96 ;  /* 0x0000003d18607223 */ /* 0x000fe20000000060 */
[C---:B------:R-:W-:Y:S01]  /*5390*/  FFMA R56, R61.reuse, R25, R123 ;  /* 0x000000193d387223 */ /* 0x040fe2000000007b */
[C---:B-1----:R-:W-:Y:S01]  /*53a0*/  FFMA R107, R68.reuse, R62, R107 ;  /* 0x0000003e446b7223 */ /* 0x042fe2000000006b */
        /* <DEDUP_REMOVED lines=15> */
[----:B------:R-:W-:Y:S01]  /*54a0*/  FFMA R49, R24, R65, R49 ;  /* 0x0000004118317223 */ /* 0x000fe20000000031 */
[C---:B------:R-:W-:Y:S01]  /*54b0*/  FFMA R44, R65.reuse, R25, R109 ;  /* 0x00000019412c7223 */ /* 0x040fe2000000006d */
[----:B------:R-:W-:Y:S01]  /*54c0*/  FFMA R48, R65, R26, R48 ;  /* 0x0000001a41307223 */ /* 0x000fe20000000030 */
[----:B------:R-:W-:Y:S01]  /*54d0*/  FFMA R68, R68, R34, R29 ;  /* 0x0000002244447223 */ /* 0x000fe2000000001d */
[----:B------:R-:W-:Y:S01]  /*54e0*/  FFMA R69, R34, R70, R28 ;  /* 0x0000004622457223 */ /* 0x000fe2000000001c */
        /* <DEDUP_REMOVED lines=22> */
[----:B------:R-:W0:Y:S01]  /*5650*/  LDS.128 R28, [R0+0x1e00] ;  /* 0x001e0000001c7984 */ /* 0x000e220000000c00 */
[C---:B------:R-:W-:Y:S01]  /*5660*/  FFMA R99, R62.reuse, R70, R99 ;  /* 0x000000463e637223 */ /* 0x040fe20000000063 */
[----:B------:R-:W-:Y:S01]  /*5670*/  FFMA R60, R62, R71, R60 ;  /* 0x000000473e3c7223 */ /* 0x000fe2000000003c */
[----:B--2---:R-:W-:Y:S01]  /*5680*/  FFMA R53, R20, R62, R96 ;  /* 0x0000003e14357223 */ /* 0x004fe20000000060 */
[----:B------:R-:W1:Y:S01]  /*5690*/  LDS.128 R24, [R0+0x1e10] ;  /* 0x001e100000187984 */ /* 0x000e620000000c00 */
[C---:B------:R-:W-:Y:S01]  /*56a0*/  FFMA R56, R62.reuse, R21, R56 ;  /* 0x000000153e387223 */ /* 0x040fe20000000038 */
[----:B------:R-:W-:Y:S01]  /*56b0*/  FFMA R57, R62, R22, R64 ;  /* 0x000000163e397223 */ /* 0x000fe20000000040 */
[-C--:B------:R-:W-:Y:S01]  /*56c0*/  FFMA R103, R58, R71.reuse, R103 ;  /* 0x000000473a677223 */ /* 0x080fe20000000067 */
[-C--:B------:R-:W-:Y:S01]  /*56d0*/  FFMA R104, R66, R71.reuse, R104 ;  /* 0x0000004742687223 */ /* 0x080fe20000000068 */
[-C--:B------:R-:W-:Y:S01]  /*56e0*/  FFMA R105, R42, R71.reuse, R105 ;  /* 0x000000472a697223 */ /* 0x080fe20000000069 */
[-C--:B------:R-:W-:Y:S01]  /*56f0*/  FFMA R106, R54, R71.reuse, R106 ;  /* 0x00000047366a7223 */ /* 0x080fe2000000006a */
[-C--:B------:R-:W-:Y:S01]  /*5700*/  FFMA R79, R38, R71.reuse, R79 ;  /* 0x00000047264f7223 */ /* 0x080fe2000000004f */
[----:B------:R-:W-:Y:S01]  /*5710*/  FFMA R74, R46, R71, R74 ;  /* 0x000000472e4a7223 */ /* 0x000fe2000000004a */
        /* <DEDUP_REMOVED lines=8> */
[----:B------:R-:W-:Y:S01]  /*57a0*/  FFMA R36, R20, R58, R36 ;  /* 0x0000003a14247223 */ /* 0x000fe20000000024 */
[CC--:B------:R-:W-:Y:S01]  /*57b0*/  FFMA R37, R58.reuse, R21.reuse, R51 ;  /* 0x000000153a257223 */ /* 0x0c0fe20000000033 */
[----:B------:R-:W-:Y:S01]  /*57c0*/  FFMA R40, R58, R22, R40 ;  /* 0x000000163a287223 */ /* 0x000fe20000000028 */
[----:B------:R-:W-:Y:S01]  /*57d0*/  FFMA R41, R20, R66, R49 ;  /* 0x0000004214297223 */ /* 0x000fe20000000031 */
[CC--:B------:R-:W-:Y:S01]  /*57e0*/  FFMA R44, R66.reuse, R21.reuse, R44 ;  /* 0x00000015422c7223 */ /* 0x0c0fe2000000002c */
[----:B------:R-:W-:Y:S01]  /*57f0*/  FFMA R45, R66, R22, R48 ;  /* 0x00000016422d7223 */ /* 0x000fe20000000030 */
[----:B------:R-:W-:Y:S01]  /*5800*/  FFMA R117, R20, R34, R117 ;  /* 0x0000002214757223 */ /* 0x000fe20000000075 */
[C---:B------:R-:W-:Y:S01]  /*5810*/  FFMA R116, R34.reuse, R21, R116 ;  /* 0x0000001522747223 */ /* 0x040fe20000000074 */
[C---:B------:R-:W-:Y:S01]  /*5820*/  FFMA R90, R34.reuse, R22, R90 ;  /* 0x00000016225a7223 */ /* 0x040fe2000000005a */
[-C--:B------:R-:W-:Y:S01]  /*5830*/  FFMA R118, R34, R23.reuse, R118 ;  /* 0x0000001722767223 */ /* 0x080fe20000000076 */
        /* <DEDUP_REMOVED lines=9> */
[C---:B0-----:R-:W-:Y:S01]  /*58d0*/  FFMA R70, R28.reuse, R47, R18 ;  /* 0x0000002f1c467223 */ /* 0x041fe20000000012 */
[----:B------:R-:W-:Y:S01]  /*58e0*/  FFMA R18, R28, R35, R68 ;  /* 0x000000231c127223 */ /* 0x000fe20000000044 */
[----:B------:R-:W-:Y:S01]  /*58f0*/  FFMA R86, R42, R23, R86 ;  /* 0x000000172a567223 */ /* 0x000fe20000000056 */
[-C--:B------:R-:W-:Y:S01]  /*5900*/  FFMA R107, R28, R63.reuse, R107 ;  /* 0x0000003f1c6b7223 */ /* 0x080fe2000000006b */
[----:B-1----:R-:W-:Y:S01]  /*5910*/  FFMA R34, R24, R63, R53 ;  /* 0x0000003f18227223 */ /* 0x002fe20000000035 */
        /* <DEDUP_REMOVED lines=29> */
[C---:B------:R-:W-:Y:S01]  /*5af0*/  FFMA R125, R63.reuse, R25, R56 ;  /* 0x000000193f7d7223 */ /* 0x040fe20000000038 */
[C---:B------:R-:W-:Y:S01]  /*5b00*/  FFMA R53, R63.reuse, R26, R57 ;  /* 0x0000001a3f357223 */ /* 0x040fe20000000039 */
[----:B------:R-:W-:Y:S01]  /*5b10*/  FFMA R54, R63, R27, R62 ;  /* 0x0000001b3f367223 */ /* 0x000fe2000000003e */
[----:B------:R-:W-:Y:S01]  /*5b20*/  LDS.128 R28, [R0+0x2010] ;  /* 0x00201000001c7984 */ /* 0x000fe20000000c00 */
[----:B------:R-:W-:Y:S01]  /*5b30*/  FFMA R108, R20, R38, R108 ;  /* 0x00000026146c7223 */ /* 0x000fe2000000006c */
[C---:B------:R-:W-:Y:S01]  /*5b40*/  FFMA R119, R38.reuse, R21, R119 ;  /* 0x0000001526777223 */ /* 0x040fe20000000077 */
[C---:B------:R-:W-:Y:S01]  /*5b50*/  FFMA R92, R38.reuse, R22, R92 ;  /* 0x00000016265c7223 */ /* 0x040fe2000000005c */
[----:B------:R-:W0:Y:S01]  /*5b60*/  LDS.128 R60, [R17+0xc0] ;  /* 0x0000c000113c7984 */ /* 0x000e220000000c00 */
[----:B------:R-:W-:Y:S01]  /*5b70*/  FFMA R114, R38, R23, R114 ;  /* 0x0000001726727223 */ /* 0x000fe20000000072 */
[----:B------:R-:W-:Y:S01]  /*5b80*/  FFMA R80, R20, R46, R80 ;  /* 0x0000002e14507223 */ /* 0x000fe20000000050 */
[C---:B------:R-:W-:Y:S01]  /*5b90*/  FFMA R81, R46.reuse, R21, R81 ;  /* 0x000000152e517223 */ /* 0x040fe20000000051 */
[C---:B------:R-:W-:Y:S01]  /*5ba0*/  FFMA R82, R46.reuse, R22, R82 ;  /* 0x000000162e527223 */ /* 0x040fe20000000052 */
[----:B------:R-:W-:Y:S01]  /*5bb0*/  FFMA R83, R46, R23, R83 ;  /* 0x000000172e537223 */ /* 0x000fe20000000053 */
        /* <DEDUP_REMOVED lines=20> */
[C---:B------:R-:W-:Y:S01]  /*5d00*/  FFMA R98, R24.reuse, R55, R98 ;  /* 0x0000003718627223 */ /* 0x040fe20000000062 */
[C---:B------:R-:W-:Y:S01]  /*5d10*/  FFMA R95, R55.reuse, R25, R95 ;  /* 0x00000019375f7223 */ /* 0x040fe2000000005f */
[----:B------:R-:W5:Y:S01]  /*5d20*/  LDS.128 R56, [R17+0x240] ;  /* 0x0002400011387984 */ /* 0x000f620000000c00 */
        /* <DEDUP_REMOVED lines=10> */
[C---:B0-----:R-:W-:Y:S01]  /*5dd0*/  FFMA R124, R60.reuse, R28, R36 ;  /* 0x0000001c3c7c7223 */ /* 0x041fe20000000024 */
[C---:B------:R-:W-:Y:S01]  /*5de0*/  FFMA R123, R60.reuse, R29, R37 ;  /* 0x0000001d3c7b7223 */ /* 0x040fe20000000025 */
[----:B------:R-:W-:Y:S01]  /*5df0*/  LDS.128 R24, [R0+0x2200] ;  /* 0x0022000000187984 */ /* 0x000fe20000000c00 */
[C---:B------:R-:W-:Y:S01]  /*5e00*/  FFMA R122, R60.reuse, R30, R122 ;  /* 0x0000001e3c7a7223 */ /* 0x040fe2000000007a */
[----:B------:R-:W-:-:S02]  /*5e10*/  FFMA R121, R60, R31, R121 ;  /* 0x0000001f3c797223 */ /* 0x000fc40000000079 */
[----:B------:R-:W0:Y:S01]  /*5e20*/  LDS.128 R36, [R17+0x2c0] ;  /* 0x0002c00011247984 */ /* 0x000e220000000c00 */
[C---:B-1----:R-:W-:Y:S01]  /*5e30*/  FFMA R55, R48.reuse, R28, R34 ;  /* 0x0000001c30377223 */ /* 0x042fe20000000022 */
[C---:B------:R-:W-:Y:S01]  /*5e40*/  FFMA R125, R48.reuse, R29, R125 ;  /* 0x0000001d307d7223 */ /* 0x040fe2000000007d */
[C---:B------:R-:W-:Y:S01]  /*5e50*/  FFMA R53, R48.reuse, R30, R53 ;  /* 0x0000001e30357223 */ /* 0x040fe20000000035 */
[C---:B--2---:R-:W-:Y:S01]  /*5e60*/  FFMA R107, R48.reuse, R20, R107 ;  /* 0x00000014306b7223 */ /* 0x044fe2000000006b */
        /* <DEDUP_REMOVED lines=18> */
[----:B------:R-:W2:Y:S01]  /*5f90*/  LDS.128 R32, [R17+0x3c0] ;  /* 0x0003c00011207984 */ /* 0x000ea20000000c00 */
[C---:B------:R-:W-:Y:S01]  /*5fa0*/  FFMA R113, R40.reuse, R29, R113 ;  /* 0x0000001d28717223 */ /* 0x040fe20000000071 */
[C---:B------:R-:W-:Y:S01]  /*5fb0*/  FFMA R85, R40.reuse, R30, R85 ;  /* 0x0000001e28557223 */ /* 0x040fe20000000055 */
[----:B------:R-:W-:Y:S01]  /*5fc0*/  FFMA R86, R40, R31, R86 ;  /* 0x0000001f28567223 */ /* 0x000fe20000000056 */
[-C--:B------:R-:W-:Y:S01]  /*5fd0*/  FFMA R40, R56, R21.reuse, R87 ;  /* 0x0000001538287223 */ /* 0x080fe20000000057 */
[C---:B------:R-:W-:Y:S01]  /*5fe0*/  FFMA R19, R64.reuse, R21, R19 ;  /* 0x0000001540137223 */ /* 0x040fe20000000013 */
[CC--:B------:R-:W-:Y:S01]  /*5ff0*/  FFMA R84, R64.reuse, R22.reuse, R84 ;  /* 0x0000001640547223 */ /* 0x0c0fe20000000054 */
[-C--:B------:R-:W-:Y:S01]  /*6000*/  FFMA R104, R64, R23.reuse, R104 ;  /* 0x0000001740687223 */ /* 0x080fe20000000068 */
[C---:B------:R-:W-:Y:S01]  /*6010*/  FFMA R87, R56.reuse, R22, R88 ;  /* 0x0000001638577223 */ /* 0x040fe20000000058 */
[----:B------:R-:W-:Y:S01]  /*6020*/  FFMA R106, R56, R23, R106 ;  /* 0x00000017386a7223 */ /* 0x000fe2000000006a */
[CC--:B------:R-:W-:Y:S01]  /*6030*/  FFMA R111, R64.reuse, R28.reuse, R111 ;  /* 0x0000001c406f7223 */ /* 0x0c0fe2000000006f */
[----:B------:R-:W-:Y:S01]  /*6040*/  FFMA R101, R64, R31, R101 ;  /* 0x0000001f40657223 */ /* 0x000fe20000000065 */
[C---:B------:R-:W-:Y:S01]  /*6050*/  FFMA R98, R56.reuse, R28, R98 ;  /* 0x0000001c38627223 */ /* 0x040fe20000000062 */
[C---:B------:R-:W-:Y:S01]  /*6060*/  FFMA R88, R56.reuse, R29, R95 ;  /* 0x0000001d38587223 */ /* 0x040fe2000000005f */
[C---:B------:R-:W-:Y:S01]  /*6070*/  FFMA R89, R56.reuse, R30, R89 ;  /* 0x0000001e38597223 */ /* 0x040fe20000000059 */
        /* <DEDUP_REMOVED lines=31> */
[----:B------:R-:W0:Y:S01]  /*6270*/  LDS.128 R20, [R0+0x2210] ;  /* 0x0022100000147984 */ /* 0x000e220000000c00 */
        /* <DEDUP_REMOVED lines=23> */
[C---:B------:R-:W-:Y:S01]  /*63f0*/  FFMA R117, R32.reuse, R28, R117 ;  /* 0x0000001c20757223 */ /* 0x040fe20000000075 */
[C---:B------:R-:W-:Y:S01]  /*6400*/  FFMA R116, R32.reuse, R29, R116 ;  /* 0x0000001d20747223 */ /* 0x040fe20000000074 */
[C---:B------:R-:W-:Y:S01]  /*6410*/  FFMA R90, R32.reuse, R30, R90 ;  /* 0x0000001e205a7223 */ /* 0x040fe2000000005a */
[----:B------:R-:W2:Y:S01]  /*6420*/  LDS.128 R24, [R0+0x2410] ;  /* 0x0024100000187984 */ /* 0x000ea20000000c00 */
[----:B------:R-:W-:Y:S01]  /*6430*/  FFMA R118, R32, R31, R118 ;  /* 0x0000001f20767223 */ /* 0x000fe20000000076 */
        /* <DEDUP_REMOVED lines=32> */
[----:B-1----:R-:W-:Y:S01]  /*6640*/  FFMA R91, R68, R62, R91 ;  /* 0x0000003e445b7223 */ /* 0x002fe2000000005b */
[C---:B------:R-:W-:Y:S01]  /*6650*/  FFMA R94, R62.reuse, R69, R94 ;  /* 0x000000453e5e7223 */ /* 0x040fe2000000005e */
[C---:B------:R-:W-:Y:S01]  /*6660*/  FFMA R100, R62.reuse, R70, R100 ;  /* 0x000000463e647223 */ /* 0x040fe20000000064 */
[----:B------:R-:W-:Y:S01]  /*6670*/  FFMA R103, R62, R71, R103 ;  /* 0x000000473e677223 */ /* 0x000fe20000000067 */
[----:B--2---:R-:W-:Y:S01]  /*6680*/  FFMA R32, R24, R62, R32 ;  /* 0x0000003e18207223 */ /* 0x004fe20000000020 */
[C---:B------:R-:W-:Y:S01]  /*6690*/  FFMA R33, R62.reuse, R25, R31 ;  /* 0x000000193e217223 */ /* 0x040fe2000000001f */
[C---:B------:R-:W-:Y:S01]  /*66a0*/  FFMA R37, R62.reuse, R26, R29 ;  /* 0x0000001a3e257223 */ /* 0x040fe2000000001d */
[----:B------:R-:W0:Y:S01]  /*66b0*/  LDS.128 R20, [R0+0x2600] ;  /* 0x0026000000147984 */ /* 0x000e220000000c00 */
[----:B------:R-:W-:Y:S01]  /*66c0*/  FFMA R62, R62, R27, R30 ;  /* 0x0000001b3e3e7223 */ /* 0x000fe2000000001e */
[----:B------:R-:W-:Y:S01]  /*66d0*/  FFMA R41, R66, R25, R28 ;  /* 0x0000001942297223 */ /* 0x000fe2000000001c */
[C---:B------:R-:W-:Y:S01]  /*66e0*/  FFMA R107, R68.reuse, R50, R107 ;  /* 0x00000032446b7223 */ /* 0x040fe2000000006b */
[----:B------:R-:W1:Y:S01]  /*66f0*/  LDS.128 R28, [R0+0x2610] ;  /* 0x00261000001c7984 */ /* 0x000e620000000c00 */
        /* <DEDUP_REMOVED lines=8> */
[----:B------:R-:W-:Y:S01]  /*6780*/  FFMA R64, R50, R71, R64 ;  /* 0x0000004732407223 */ /* 0x000fe20000000040 */
[----:B------:R-:W-:Y:S01]  /*6790*/  FFMA R45, R24, R50, R55 ;  /* 0x00000032182d7223 */ /* 0x000fe20000000037 */
        /* <DEDUP_REMOVED lines=60> */
[----:B-1----:R-:W-:Y:S01]  /*6b60*/  FFMA R101, R28, R51, R45 ;  /* 0x000000331c657223 */ /* 0x002fe2000000002d */
        /* <DEDUP_REMOVED lines=19> */
[----:B------:R-:W-:Y:S01]  /*6ca0*/  LDS.128 R20, [R0+0x2810] ;  /* 0x0028100000147984 */ /* 0x000fe20000000c00 */
[C---:B------:R-:W-:Y:S01]  /*6cb0*/  FFMA R32, R28.reuse, R63, R32 ;  /* 0x0000003f1c207223 */ /* 0x040fe20000000020 */
[C---:B------:R-:W-:Y:S01]  /*6cc0*/  FFMA R33, R63.reuse, R29, R33 ;  /* 0x0000001d3f217223 */ /* 0x040fe20000000021 */
[CC--:B------:R-:W-:Y:S01]  /*6cd0*/  FFMA R110, R63.reuse, R30.reuse, R37 ;  /* 0x0000001e3f6e7223 */ /* 0x0c0fe20000000025 */
[----:B------:R-:W0:Y:S01]  /*6ce0*/  LDS.128 R48, [R17+0xd0] ;  /* 0x0000d00011307984 */ /* 0x000e220000000c00 */
[----:B------:R-:W-:Y:S01]  /*6cf0*/  FFMA R95, R63, R31, R62 ;  /* 0x0000001f3f5f7223 */ /* 0x000fe2000000003e */
[C---:B------:R-:W-:Y:S01]  /*6d00*/  FFMA R63, R28.reuse, R67, R40 ;  /* 0x000000431c3f7223 */ /* 0x040fe20000000028 */
[C---:B------:R-:W-:Y:S01]  /*6d10*/  FFMA R109, R67.reuse, R29, R41 ;  /* 0x0000001d436d7223 */ /* 0x040fe20000000029 */
[----:B------:R-:W1:Y:S01]  /*6d20*/  LDS.128 R52, [R17+0x50] ;  /* 0x0000500011347984 */ /* 0x000e620000000c00 */
[CC--:B------:R-:W-:Y:S01]  /*6d30*/  FFMA R37, R67.reuse, R30.reuse, R44 ;  /* 0x0000001e43257223 */ /* 0x0c0fe2000000002c */
[----:B------:R-:W-:Y:S01]  /*6d40*/  FFMA R62, R67, R31, R66 ;  /* 0x0000001f433e7223 */ /* 0x000fe20000000042 */
[C---:B------:R-:W-:Y:S01]  /*6d50*/  FFMA R120, R28.reuse, R43, R120 ;  /* 0x0000002b1c787223 */ /* 0x040fe20000000078 */
[----:B------:R-:W2:Y:S01]  /*6d60*/  LDS.128 R24, [R0+0x2800] ;  /* 0x0028000000187984 */ /* 0x000ea20000000c00 */
        /* <DEDUP_REMOVED lines=39> */
[----:B------:R-:W0:Y:S01]  /*6fe0*/  LDS.128 R32, [R17+0x2d0] ;  /* 0x0002d00011207984 */ /* 0x000e220000000c00 */
[----:B---3--:R-:W-:Y:S01]  /*6ff0*/  FFMA R48, R64, R22, R37 ;  /* 0x0000001640307223 */ /* 0x008fe20000000025 */
[-C--:B----4-:R-:W-:Y:S01]  /*7000*/  FFMA R52, R40, R24.reuse, R36 ;  /* 0x0000001828347223 */ /* 0x090fe20000000024 */
        /* <DEDUP_REMOVED lines=15> */
[C---:B-----5:R-:W-:Y:S01]  /*7100*/  FFMA R40, R44.reuse, R24, R57 ;  /* 0x000000182c287223 */ /* 0x060fe20000000039 */
[C---:B------:R-:W-:Y:S01]  /*7110*/  FFMA R64, R44.reuse, R25, R56 ;  /* 0x000000192c407223 */ /* 0x040fe20000000038 */
[C---:B------:R-:W-:Y:S01]  /*7120*/  FFMA R87, R44.reuse, R26, R87 ;  /* 0x0000001a2c577223 */ /* 0x040fe20000000057 */
[C---:B------:R-:W-:Y:S01]  /*7130*/  FFMA R106, R44.reuse, R27, R106 ;  /* 0x0000001b2c6a7223 */ /* 0x040fe2000000006a */
[C---:B------:R-:W-:Y:S01]  /*7140*/  FFMA R61, R44.reuse, R20, R61 ;  /* 0x000000142c3d7223 */ /* 0x040fe2000000003d */
[C---:B------:R-:W-:Y:S01]  /*7150*/  FFMA R88, R44.reuse, R21, R88 ;  /* 0x000000152c587223 */ /* 0x040fe20000000058 */
[C---:B------:R-:W-:Y:S01]  /*7160*/  FFMA R89, R44.reuse, R22, R89 ;  /* 0x000000162c597223 */ /* 0x040fe20000000059 */
[----:B------:R-:W-:Y:S01]  /*7170*/  FFMA R112, R44, R23, R112 ;  /* 0x000000172c707223 */ /* 0x000fe20000000070 */
[----:B------:R-:W2:Y:S01]  /*7180*/  LDS.128 R56, [R0+0x2a00] ;  /* 0x002a000000387984 */ /* 0x000ea20000000c00 */
[C---:B------:R-:W-:Y:S01]  /*7190*/  FFMA R18, R28.reuse, R24, R18 ;  /* 0x000000181c127223 */ /* 0x040fe20000000012 */
        /* <DEDUP_REMOVED lines=23> */
[----:B------:R-:W0:Y:S04]  /*7310*/  LDS.128 R20, [R0+0x2c00] ;  /* 0x002c000000147984 */ /* 0x000e280000000c00 */
[----:B------:R-:W1:Y:S01]  /*7320*/  LDS.128 R24, [R0+0x2a10] ;  /* 0x002a100000187984 */ /* 0x000e620000000c00 */
[C---:B--2---:R-:W-:Y:S01]  /*7330*/  FFMA R107, R56.reuse, R53, R107 ;  /* 0x00000035386b7223 */ /* 0x044fe2000000006b */
        /* <DEDUP_REMOVED lines=32> */
[C---:B------:R-:W-:Y:S01]  /*7540*/  FFMA R91, R20.reuse, R50, R91 ;  /* 0x00000032145b7223 */ /* 0x040fe2000000005b */
[C---:B------:R-:W-:Y:S01]  /*7550*/  FFMA R57, R20.reuse, R66, R115 ;  /* 0x0000004214397223 */ /* 0x040fe20000000073 */
[----:B------:R-:W-:Y:S01]  /*7560*/  FFMA R28, R20, R46, R28 ;  /* 0x0000002e141c7223 */ /* 0x000fe2000000001c */
[C---:B-1----:R-:W-:Y:S01]  /*7570*/  FFMA R36, R24.reuse, R49, R111 ;  /* 0x0000003118247223 */ /* 0x042fe2000000006f */
[-C--:B------:R-:W-:Y:S01]  /*7580*/  FFMA R40, R49, R26.reuse, R110 ;  /* 0x0000001a31287223 */ /* 0x080fe2000000006e */
[----:B------:R-:W-:Y:S01]  /*7590*/  FFMA R44, R65, R25, R109 ;  /* 0x00000019412c7223 */ /* 0x000fe2000000006d */
[C---:B------:R-:W-:Y:S01]  /*75a0*/  FFMA R32, R24.reuse, R33, R108 ;  /* 0x0000002118207223 */ /* 0x040fe2000000006c */
[----:B------:R-:W-:Y:S01]  /*75b0*/  FFMA R59, R37, R27, R83 ;  /* 0x0000001b253b7223 */ /* 0x000fe20000000053 */
[----:B------:R-:W0:Y:S01]  /*75c0*/  LDS.128 R108, [R0+0x2c10] ;  /* 0x002c1000006c7984 */ /* 0x000e220000000c00 */
[C---:B------:R-:W-:Y:S01]  /*75d0*/  FFMA R101, R24.reuse, R53, R101 ;  /* 0x0000003518657223 */ /* 0x040fe20000000065 */
[C---:B------:R-:W-:Y:S01]  /*75e0*/  FFMA R52, R53.reuse, R25, R121 ;  /* 0x0000001935347223 */ /* 0x040fe20000000079 */
[CC--:B------:R-:W-:Y:S01]  /*75f0*/  FFMA R97, R53.reuse, R26.reuse, R97 ;  /* 0x0000001a35617223 */ /* 0x0c0fe20000000061 */
[----:B------:R-:W-:Y:S01]  /*7600*/  FFMA R98, R53, R27, R98 ;  /* 0x0000001b35627223 */ /* 0x000fe20000000062 */
[C---:B------:R-:W-:Y:S01]  /*7610*/  FFMA R96, R49.reuse, R25, R96 ;  /* 0x0000001931607223 */ /* 0x040fe20000000060 */
[----:B------:R-:W-:Y:S01]  /*7620*/  FFMA R95, R49, R27, R95 ;  /* 0x0000001b315f7223 */ /* 0x000fe2000000005f */
        /* <DEDUP_REMOVED lines=12> */
[CC--:B------:R-:W-:Y:S01]  /*76f0*/  FFMA R79, R33.reuse, R26.reuse, R79 ;  /* 0x0000001a214f7223 */ /* 0x0c0fe2000000004f */
[----:B------:R-:W-:Y:S01]  /*7700*/  FFMA R60, R33, R27, R60 ;  /* 0x0000001b213c7223 */ /* 0x000fe2000000003c */
[C---:B------:R-:W-:Y:S01]  /*7710*/  FFMA R80, R24.reuse, R37, R80 ;  /* 0x0000002518507223 */ /* 0x040fe20000000050 */
[C---:B------:R-:W-:Y:S01]  /*7720*/  FFMA R81, R37.reuse, R25, R81 ;  /* 0x0000001925517223 */ /* 0x040fe20000000051 */
[-C--:B------:R-:W-:Y:S01]  /*7730*/  FFMA R82, R37, R26.reuse, R82 ;  /* 0x0000001a25527223 */ /* 0x080fe20000000052 */
[----:B------:R-:W-:Y:S01]  /*7740*/  FFMA R58, R24, R29, R117 ;  /* 0x0000001d183a7223 */ /* 0x000fe20000000075 */
        /* <DEDUP_REMOVED lines=35> */
[C---:B------:R-:W-:Y:S01]  /*7980*/  FFMA R53, R54.reuse, R110, R97 ;  /* 0x0000006e36357223 */ /* 0x040fe20000000061 */
[----:B------:R-:W-:Y:S01]  /*7990*/  FFMA R54, R54, R111, R98 ;  /* 0x0000006f36367223 */ /* 0x000fe20000000062 */
[----:B------:R-:W-:Y:S01]  /*79a0*/  FFMA R36, R108, R50, R36 ;  /* 0x000000326c247223 */ /* 0x000fe20000000024 */
[C---:B------:R-:W-:Y:S01]  /*79b0*/  FFMA R37, R50.reuse, R109, R96 ;  /* 0x0000006d32257223 */ /* 0x040fe20000000060 */
[-C--:B------:R-:W-:Y:S01]  /*79c0*/  FFMA R40, R50, R110.reuse, R40 ;  /* 0x0000006e32287223 */ /* 0x080fe20000000028 */
[----:B------:R-:W-:Y:S01]  /*79d0*/  FFMA R45, R66, R110, R48 ;  /* 0x0000006e422d7223 */ /* 0x000fe20000000030 */
[-C--:B------:R-:W-:Y:S01]  /*79e0*/  FFMA R50, R50, R111.reuse, R95 ;  /* 0x0000006f32327223 */ /* 0x080fe2000000005f */
[----:B------:R-:W-:Y:S01]  /*79f0*/  FFMA R41, R108, R66, R63 ;  /* 0x000000426c297223 */ /* 0x000fe2000000003f */
[----:B------:R-:W-:Y:S01]  /*7a00*/  FFMA R48, R66, R111, R62 ;  /* 0x0000006f42307223 */ /* 0x000fe2000000003e */
[C---:B------:R-:W-:Y:S01]  /*7a10*/  FFMA R120, R108.reuse, R42, R120 ;  /* 0x0000002a6c787223 */ /* 0x040fe20000000078 */
[C---:B------:R-:W-:Y:S01]  /*7a20*/  FFMA R33, R108.reuse, R46, R61 ;  /* 0x0000002e6c217223 */ /* 0x040fe2000000003d */
[C---:B------:R-:W-:Y:S01]  /*7a30*/  FFMA R32, R108.reuse, R34, R32 ;  /* 0x000000226c207223 */ /* 0x040fe20000000020 */
[----:B------:R-:W-:Y:S01]  /*7a40*/  FFMA R80, R108, R38, R80 ;  /* 0x000000266c507223 */ /* 0x000fe20000000050 */
[-C--:B------:R-:W-:Y:S01]  /*7a50*/  FFMA R44, R66, R109.reuse, R44 ;  /* 0x0000006d422c7223 */ /* 0x080fe2000000002c */
[CC--:B------:R-:W-:Y:S01]  /*7a60*/  FFMA R119, R34.reuse, R109.reuse, R119 ;  /* 0x0000006d22777223 */ /* 0x0c0fe20000000077 */
[-C--:B------:R-:W-:Y:S01]  /*7a70*/  FFMA R79, R34, R110.reuse, R79 ;  /* 0x0000006e224f7223 */ /* 0x080fe2000000004f */
[CC--:B------:R-:W-:Y:S01]  /*7a80*/  FFMA R81, R38.reuse, R109.reuse, R81 ;  /* 0x0000006d26517223 */ /* 0x0c0fe20000000051 */
[----:B------:R-:W-:Y:S01]  /*7a90*/  FFMA R82, R38, R110, R82 ;  /* 0x0000006e26527223 */ /* 0x000fe20000000052 */
[----:B------:R-:W-:Y:S01]  /*7aa0*/  FFMA R108, R108, R30, R58 ;  /* 0x0000001e6c6c7223 */ /* 0x000fe2000000003a */
[C---:B------:R-:W-:Y:S01]  /*7ab0*/  FFMA R83, R30.reuse, R109, R83 ;  /* 0x0000006d1e537223 */ /* 0x040fe20000000053 */
[CC--:B------:R-:W-:Y:S01]  /*7ac0*/  FFMA R90, R30.reuse, R110.reuse, R90 ;  /* 0x0000006e1e5a7223 */ /* 0x0c0fe2000000005a */
[----:B------:R-:W-:Y:S01]  /*7ad0*/  FFMA R118, R30, R111, R118 ;  /* 0x0000006f1e767223 */ /* 0x000fe20000000076 */
[C---:B------:R-:W-:Y:S01]  /*7ae0*/  FFMA R88, R46.reuse, R109, R88 ;  /* 0x0000006d2e587223 */ /* 0x040fe20000000058 */
[CC--:B------:R-:W-:Y:S01]  /*7af0*/  FFMA R89, R46.reuse, R110.reuse, R89 ;  /* 0x0000006e2e597223 */ /* 0x0c0fe20000000059 */
[-C--:B------:R-:W-:Y:S01]  /*7b00*/  FFMA R112, R46, R111.reuse, R112 ;  /* 0x0000006f2e707223 */ /* 0x080fe20000000070 */
[-C--:B------:R-:W-:Y:S01]  /*7b10*/  FFMA R34, R34, R111.reuse, R60 ;  /* 0x0000006f22227223 */ /* 0x080fe2000000003c */
[----:B------:R-:W-:Y:S01]  /*7b20*/  FFMA R38, R38, R111, R59 ;  /* 0x0000006f26267223 */ /* 0x000fe2000000003b */
[----:B------:R-:W-:Y:S01]  /*7b30*/  FFMA R113, R42, R109, R113 ;  /* 0x0000006d2a717223 */ /* 0x000fe20000000071 */
[----:B-1----:R-:W-:Y:S01]  /*7b40*/  FFMA R30, R24, R67, R57 ;  /* 0x00000043181e7223 */ /* 0x002fe20000000039 */
[----:B------:R-:W-:Y:S01]  /*7b50*/  FFMA R66, R67, R25, R56 ;  /* 0x0000001943427223 */ /* 0x000fe20000000038 */
        /* <DEDUP_REMOVED lines=25> */
[-C--:B------:R-:W-:Y:S01]  /*7cf0*/  FFMA R92, R55, R27.reuse, R92 ;  /* 0x0000001b375c7223 */ /* 0x080fe2000000005c */
[-C--:B------:R-:W-:Y:S01]  /*7d00*/  FFMA R103, R51, R27.reuse, R103 ;  /* 0x0000001b33677223 */ /* 0x080fe20000000067 */
[-C--:B------:R-:W-:Y:S01]  /*7d10*/  FFMA R104, R67, R27.reuse, R104 ;  /* 0x0000001b43687223 */ /* 0x080fe20000000068 */
[----:B------:R-:W1:Y:S01]  /*7d20*/  LDS.128 R60, [R0+0x3000] ;  /* 0x00300000003c7984 */ /* 0x000e620000000c00 */
[-C--:B------:R-:W-:Y:S01]  /*7d30*/  FFMA R105, R43, R27.reuse, R105 ;  /* 0x0000001b2b697223 */ /* 0x080fe20000000069 */
[-C--:B------:R-:W-:Y:S01]  /*7d40*/  FFMA R106, R47, R27.reuse, R106 ;  /* 0x0000001b2f6a7223 */ /* 0x080fe2000000006a */
[-C--:B------:R-:W-:Y:S01]  /*7d50*/  FFMA R77, R35, R27.reuse, R77 ;  /* 0x0000001b234d7223 */ /* 0x080fe2000000004d */
[-C--:B------:R-:W-:Y:S01]  /*7d60*/  FFMA R73, R39, R27.reuse, R73 ;  /* 0x0000001b27497223 */ /* 0x080fe20000000049 */
[----:B------:R-:W-:Y:S01]  /*7d70*/  FFMA R70, R31, R27, R70 ;  /* 0x0000001b1f467223 */ /* 0x000fe20000000046 */
[C---:B0-----:R-:W-:Y:S01]  /*7d80*/  FFMA R122, R20.reuse, R55, R49 ;  /* 0x00000037147a7223 */ /* 0x041fe20000000031 */
[C---:B------:R-:W-:Y:S01]  /*7d90*/  FFMA R117, R55.reuse, R21, R52 ;  /* 0x0000001537757223 */ /* 0x040fe20000000034 */
[CC--:B------:R-:W-:Y:S01]  /*7da0*/  FFMA R101, R55.reuse, R22.reuse, R53 ;  /* 0x0000001637657223 */ /* 0x0c0fe20000000035 */
[----:B------:R-:W-:Y:S01]  /*7db0*/  FFMA R116, R55, R23, R54 ;  /* 0x0000001737747223 */ /* 0x000fe20000000036 */
[----:B------:R-:W0:Y:S01]  /*7dc0*/  LDS.128 R24, [R0+0x3010] ;  /* 0x0030100000187984 */ /* 0x000e220000000c00 */
        /* <DEDUP_REMOVED lines=10> */
[----:B------:R-:W3:Y:S01]  /*7e70*/  LDS.128 R48, [R17+0x160] ;  /* 0x0001600011307984 */ /* 0x000ee20000000c00 */
[C---:B------:R-:W-:Y:S01]  /*7e80*/  FFMA R88, R47.reuse, R21, R88 ;  /* 0x000000152f587223 */ /* 0x040fe20000000058 */
[CC--:B------:R-:W-:Y:S01]  /*7e90*/  FFMA R89, R47.reuse, R22.reuse, R89 ;  /* 0x000000162f597223 */ /* 0x0c0fe20000000059 */
[----:B------:R-:W-:Y:S01]  /*7ea0*/  FFMA R112, R47, R23, R112 ;  /* 0x000000172f707223 */ /* 0x000fe20000000070 */
[C---:B------:R-:W-:Y:S01]  /*7eb0*/  FFMA R120, R20.reuse, R43, R120 ;  /* 0x0000002b14787223 */ /* 0x040fe20000000078 */
[C---:B------:R-:W-:Y:S01]  /*7ec0*/  FFMA R113, R43.reuse, R21, R113 ;  /* 0x000000152b717223 */ /* 0x040fe20000000071 */
[CC--:B------:R-:W-:Y:S01]  /*7ed0*/  FFMA R85, R43.reuse, R22.reuse, R85 ;  /* 0x000000162b557223 */ /* 0x0c0fe20000000055 */
        /* <DEDUP_REMOVED lines=12> */
[C---:B-1----:R-:W-:Y:S01]  /*7fa0*/  FFMA R102, R56.reuse, R63, R92 ;  /* 0x0000003f38667223 */ /* 0x042fe2000000005c */
[C---:B------:R-:W-:Y:S01]  /*7fb0*/  FFMA R83, R31.reuse, R21, R83 ;  /* 0x000000151f537223 */ /* 0x040fe20000000053 */
[C---:B------:R-:W-:Y:S01]  /*7fc0*/  FFMA R90, R31.reuse, R22, R90 ;  /* 0x000000161f5a7223 */ /* 0x040fe2000000005a */
[----:B------:R-:W-:Y:S01]  /*7fd0*/  FFMA R118, R31, R23, R118 ;  /* 0x000000171f767223 */ /* 0x000fe20000000076 */
[----:B------:R-:W1:Y:S01]  /*7fe0*/  LDS.128 R32, [R17+0x360] ;  /* 0x0003600011207984 */ /* 0x000e620000000c00 */
[C---:B------:R-:W-:Y:S01]  /*7ff0*/  FFMA R107, R56.reuse, R60, R107 ;  /* 0x0000003c386b7223 */ /* 0x040fe2000000006b */
[C---:B------:R-:W-:Y:S01]  /*8000*/  FFMA R93, R56.reuse, R61, R93 ;  /* 0x0000003d385d7223 */ /* 0x040fe2000000005d */
[C---:B------:R-:W-:Y:S01]  /*8010*/  FFMA R99, R56.reuse, R62, R99 ;  /* 0x0000003e38637223 */ /* 0x040fe20000000063 */
[----:B------:R-:W1:Y:S01]  /*8020*/  LDS.128 R20, [R0+0x3200] ;  /* 0x0032000000147984 */ /* 0x000e620000000c00 */
[C---:B0-----:R-:W-:Y:S01]  /*8030*/  FFMA R122, R56.reuse, R24, R122 ;  /* 0x00000018387a7223 */ /* 0x041fe2000000007a */
[C---:B------:R-:W-:Y:S01]  /*8040*/  FFMA R117, R56.reuse, R25, R117 ;  /* 0x0000001938757223 */ /* 0x040fe20000000075 */
[CC--:B------:R-:W-:Y:S01]  /*8050*/  FFMA R101, R56.reuse, R26.reuse, R101 ;  /* 0x0000001a38657223 */ /* 0x0c0fe20000000065 */
[----:B------:R-:W-:Y:S01]  /*8060*/  FFMA R116, R56, R27, R116 ;  /* 0x0000001b38747223 */ /* 0x000fe20000000074 */
        /* <DEDUP_REMOVED lines=8> */
[----:B------:R-:W0:Y:S01]  /*80f0*/  LDS.128 R36, [R17+0x2e0] ;  /* 0x0002e00011247984 */ /* 0x000e220000000c00 */
[C---:B---3--:R-:W-:Y:S01]  /*8100*/  FFMA R52, R48.reuse, R60, R30 ;  /* 0x0000003c30347223 */ /* 0x048fe2000000001e */
[C---:B------:R-:W-:Y:S01]  /*8110*/  FFMA R66, R48.reuse, R61, R66 ;  /* 0x0000003d30427223 */ /* 0x040fe20000000042 */
[C---:B------:R-:W-:Y:S01]  /*8120*/  FFMA R84, R48.reuse, R62, R84 ;  /* 0x0000003e30547223 */ /* 0x040fe20000000054 */
[C---:B------:R-:W-:Y:S01]  /*8130*/  FFMA R104, R48.reuse, R63, R104 ;  /* 0x0000003f30687223 */ /* 0x040fe20000000068 */
[C---:B------:R-:W-:Y:S01]  /*8140*/  FFMA R96, R48.reuse, R24, R96 ;  /* 0x0000001830607223 */ /* 0x040fe20000000060 */
[C---:B------:R-:W-:Y:S01]  /*8150*/  FFMA R97, R48.reuse, R25, R97 ;  /* 0x0000001930617223 */ /* 0x040fe20000000061 */
[C---:B------:R-:W-:Y:S01]  /*8160*/  FFMA R98, R48.reuse, R26, R98 ;  /* 0x0000001a30627223 */ /* 0x040fe20000000062 */
[----:B------:R-:W-:Y:S01]  /*8170*/  FFMA R114, R48, R27, R114 ;  /* 0x0000001b30727223 */ /* 0x000fe20000000072 */
        /* <DEDUP_REMOVED lines=10> */
[----:B------:R-:W2:Y:S01]  /*8220*/  LDS.128 R28, [R17+0x3e0] ;  /* 0x0003e000111c7984 */ /* 0x000ea20000000c00 */
        /* <DEDUP_REMOVED lines=18> */
[----:B------:R-:W-:Y:S01]  /*8350*/  FFMA R64, R41, R22, R64 ;  /* 0x0000001629407223 */ /* 0x000fe20000000040 */
[----:B------:R-:W-:Y:S01]  /*8360*/  FFMA R93, R57, R21, R93 ;  /* 0x00000015395d7223 */ /* 0x000fe2000000005d */
[C---:B0-----:R-:W-:Y:S01]  /*8370*/  FFMA R123, R36.reuse, R60, R74 ;  /* 0x0000003c247b7223 */ /* 0x041fe2000000004a */
[C---:B------:R-:W-:Y:S01]  /*8380*/  FFMA R74, R36.reuse, R61, R75 ;  /* 0x0000003d244a7223 */ /* 0x040fe2000000004b */
[CC--:B------:R-:W-:Y:S01]  /*8390*/  FFMA R40, R36.reuse, R62.reuse, R76 ;  /* 0x0000003e24287223 */ /* 0x0c0fe2000000004c */
[-C--:B------:R-:W-:Y:S01]  /*83a0*/  FFMA R75, R36, R63.reuse, R77 ;  /* 0x0000003f244b7223 */ /* 0x080fe2000000004d */
[C---:B------:R-:W-:Y:S01]  /*83b0*/  FFMA R77, R32.reuse, R62, R72 ;  /* 0x0000003e204d7223 */ /* 0x040fe20000000048 */
[----:B------:R-:W-:Y:S01]  /*83c0*/  FFMA R76, R32, R63, R73 ;  /* 0x0000003f204c7223 */ /* 0x000fe20000000049 */
[C---:B------:R-:W-:Y:S01]  /*83d0*/  FFMA R111, R36.reuse, R24, R111 ;  /* 0x00000018246f7223 */ /* 0x040fe2000000006f */
[C---:B------:R-:W-:Y:S01]  /*83e0*/  FFMA R119, R36.reuse, R25, R119 ;  /* 0x0000001924777223 */ /* 0x040fe20000000077 */
[C---:B------:R-:W-:Y:S01]  /*83f0*/  FFMA R79, R36.reuse, R26, R79 ;  /* 0x0000001a244f7223 */ /* 0x040fe2000000004f */
[----:B------:R-:W-:Y:S01]  /*8400*/  FFMA R110, R36, R27, R110 ;  /* 0x0000001b246e7223 */ /* 0x000fe2000000006e */
[----:B------:R-:W-:Y:S01]  /*8410*/  FFMA R36, R20, R49, R52 ;  /* 0x0000003114247223 */ /* 0x000fe20000000034 */
[-C--:B------:R-:W-:Y:S01]  /*8420*/  FFMA R94, R53, R21.reuse, R94 ;  /* 0x00000015355e7223 */ /* 0x080fe2000000005e */
[-C--:B------:R-:W-:Y:S01]  /*8430*/  FFMA R78, R45, R21.reuse, R78 ;  /* 0x000000152d4e7223 */ /* 0x080fe2000000004e */
[----:B------:R-:W-:Y:S01]  /*8440*/  FFMA R52, R41, R21, R56 ;  /* 0x0000001529347223 */ /* 0x000fe20000000038 */
[-C--:B------:R-:W-:Y:S01]  /*8450*/  FFMA R99, R57, R22.reuse, R99 ;  /* 0x0000001639637223 */ /* 0x080fe20000000063 */
[-C--:B------:R-:W-:Y:S01]  /*8460*/  FFMA R100, R53, R22.reuse, R100 ;  /* 0x0000001635647223 */ /* 0x080fe20000000064 */
[----:B------:R-:W-:Y:S01]  /*8470*/  FFMA R84, R49, R22, R84 ;  /* 0x0000001631547223 */ /* 0x000fe20000000054 */
[-C--:B------:R-:W-:Y:S01]  /*8480*/  FFMA R102, R57, R23.reuse, R102 ;  /* 0x0000001739667223 */ /* 0x080fe20000000066 */
        /* <DEDUP_REMOVED lines=13> */
[----:B------:R-:W-:Y:S01]  /*8560*/  FFMA R70, R33, R21, R71 ;  /* 0x0000001521467223 */ /* 0x000fe20000000047 */
        /* <DEDUP_REMOVED lines=36> */
[C---:B------:R-:W-:Y:S01]  /*87b0*/  FFMA R28, R60.reuse, R29, R108 ;  /* 0x0000001d3c1c7223 */ /* 0x040fe2000000006c */
[----:B------:R-:W0:Y:S01]  /*87c0*/  LDS.128 R64, [R0+0x3600] ;  /* 0x0036000000407984 */ /* 0x000e220000000c00 */
        /* <DEDUP_REMOVED lines=14> */
[CC--:B------:R-:W-:Y:S01]  /*88b0*/  FFMA R82, R33.reuse, R62.reuse, R82 ;  /* 0x0000003e21527223 */ /* 0x0c0fe20000000052 */
[----:B------:R-:W-:Y:S01]  /*88c0*/  FFMA R109, R33, R63, R109 ;  /* 0x0000003f216d7223 */ /* 0x000fe2000000006d */
[C---:B------:R-:W-:Y:S01]  /*88d0*/  FFMA R83, R29.reuse, R61, R83 ;  /* 0x0000003d1d537223 */ /* 0x040fe20000000053 */
[C---:B------:R-:W-:Y:S01]  /*88e0*/  FFMA R90, R29.reuse, R62, R90 ;  /* 0x0000003e1d5a7223 */ /* 0x040fe2000000005a */
[----:B------:R-:W-:Y:S01]  /*88f0*/  FFMA R108, R29, R63, R118 ;  /* 0x0000003f1d6c7223 */ /* 0x000fe20000000076 */
[C---:B------:R-:W-:Y:S01]  /*8900*/  FFMA R93, R58.reuse, R25, R93 ;  /* 0x000000193a5d7223 */ /* 0x040fe2000000005d */
[----:B------:R-:W1:Y:S01]  /*8910*/  LDS.128 R60, [R0+0x3610] ;  /* 0x00361000003c7984 */ /* 0x000e620000000c00 */
[C---:B------:R-:W-:Y:S01]  /*8920*/  FFMA R99, R58.reuse, R26, R99 ;  /* 0x0000001a3a637223 */ /* 0x040fe20000000063 */
[----:B------:R-:W-:Y:S01]  /*8930*/  FFMA R102, R58, R27, R102 ;  /* 0x0000001b3a667223 */ /* 0x000fe20000000066 */
[----:B--2---:R-:W-:Y:S01]  /*8940*/  FFMA R56, R20, R58, R56 ;  /* 0x0000003a14387223 */ /* 0x004fe20000000038 */
[C---:B------:R-:W-:Y:S01]  /*8950*/  FFMA R57, R58.reuse, R21, R117 ;  /* 0x000000153a397223 */ /* 0x040fe20000000075 */
[-C--:B------:R-:W-:Y:S01]  /*8960*/  FFMA R101, R58, R22.reuse, R101 ;  /* 0x000000163a657223 */ /* 0x080fe20000000065 */
        /* <DEDUP_REMOVED lines=21> */
[C---:B------:R-:W-:Y:S01]  /*8ac0*/  FFMA R32, R38.reuse, R21, R32 ;  /* 0x0000001526207223 */ /* 0x040fe20000000020 */
[----:B------:R-:W-:Y:S01]  /*8ad0*/  FFMA R79, R38, R23, R110 ;  /* 0x00000017264f7223 */ /* 0x000fe2000000006e */
[----:B------:R-:W-:Y:S01]  /*8ae0*/  FFMA R96, R20, R50, R96 ;  /* 0x0000003214607223 */ /* 0x000fe20000000060 */
[CC--:B------:R-:W-:Y:S01]  /*8af0*/  FFMA R97, R50.reuse, R21.reuse, R97 ;  /* 0x0000001532617223 */ /* 0x0c0fe20000000061 */
[----:B------:R-:W-:Y:S01]  /*8b00*/  FFMA R98, R50, R22, R98 ;  /* 0x0000001632627223 */ /* 0x000fe20000000062 */
[-C--:B------:R-:W-:Y:S01]  /*8b10*/  FFMA R38, R30, R21.reuse, R83 ;  /* 0x000000151e267223 */ /* 0x080fe20000000053 */
[----:B------:R-:W-:Y:S01]  /*8b20*/  FFMA R48, R20, R54, R48 ;  /* 0x0000003614307223 */ /* 0x000fe20000000030 */
[----:B------:R-:W-:Y:S01]  /*8b30*/  FFMA R49, R54, R21, R115 ;  /* 0x0000001536317223 */ /* 0x000fe20000000073 */
[----:B------:R-:W-:Y:S01]  /*8b40*/  FFMA R50, R50, R23, R114 ;  /* 0x0000001732327223 */ /* 0x000fe20000000072 */
[----:B------:R-:W-:Y:S01]  /*8b50*/  FFMA R40, R20, R46, R40 ;  /* 0x0000002e14287223 */ /* 0x000fe20000000028 */
[C---:B------:R-:W-:Y:S01]  /*8b60*/  FFMA R41, R46.reuse, R21, R113 ;  /* 0x000000152e297223 */ /* 0x040fe20000000071 */
[C---:B------:R-:W-:Y:S01]  /*8b70*/  FFMA R85, R46.reuse, R22, R85 ;  /* 0x000000162e557223 */ /* 0x040fe20000000055 */
[----:B------:R-:W-:Y:S01]  /*8b80*/  FFMA R86, R46, R23, R86 ;  /* 0x000000172e567223 */ /* 0x000fe20000000056 */
[----:B------:R-:W-:Y:S01]  /*8b90*/  FFMA R87, R20, R42, R87 ;  /* 0x0000002a14577223 */ /* 0x000fe20000000057 */
[CC--:B------:R-:W-:Y:S01]  /*8ba0*/  FFMA R88, R42.reuse, R21.reuse, R88 ;  /* 0x000000152a587223 */ /* 0x0c0fe20000000058 */
[----:B------:R-:W-:Y:S01]  /*8bb0*/  FFMA R89, R42, R22, R89 ;  /* 0x000000162a597223 */ /* 0x000fe20000000059 */
[----:B------:R-:W-:Y:S01]  /*8bc0*/  FFMA R80, R20, R34, R80 ;  /* 0x0000002214507223 */ /* 0x000fe20000000050 */
[C---:B------:R-:W-:Y:S01]  /*8bd0*/  FFMA R81, R34.reuse, R21, R81 ;  /* 0x0000001522517223 */ /* 0x040fe20000000051 */
[----:B------:R-:W-:Y:S01]  /*8be0*/  FFMA R82, R34, R22, R82 ;  /* 0x0000001622527223 */ /* 0x000fe20000000052 */
[----:B------:R-:W-:Y:S01]  /*8bf0*/  FFMA R28, R20, R30, R28 ;  /* 0x0000001e141c7223 */ /* 0x000fe2000000001c */
[-C--:B------:R-:W-:Y:S01]  /*8c00*/  FFMA R83, R30, R22.reuse, R90 ;  /* 0x000000161e537223 */ /* 0x080fe2000000005a */
[C---:B------:R-:W-:Y:S01]  /*8c10*/  FFMA R92, R54.reuse, R22, R92 ;  /* 0x00000016365c7223 */ /* 0x040fe2000000005c */
[-C--:B------:R-:W-:Y:S01]  /*8c20*/  FFMA R95, R54, R23.reuse, R95 ;  /* 0x00000017365f7223 */ /* 0x080fe2000000005f */
[-C--:B------:R-:W-:Y:S01]  /*8c30*/  FFMA R42, R42, R23.reuse, R112 ;  /* 0x000000172a2a7223 */ /* 0x080fe20000000070 */
[-C--:B------:R-:W-:Y:S01]  /*8c40*/  FFMA R34, R34, R23.reuse, R109 ;  /* 0x0000001722227223 */ /* 0x080fe2000000006d */
[----:B------:R-:W-:Y:S01]  /*8c50*/  FFMA R30, R30, R23, R108 ;  /* 0x000000171e1e7223 */ /* 0x000fe2000000006c */
[C---:B0-----:R-:W-:Y:S01]  /*8c60*/  FFMA R90, R64.reuse, R59, R107 ;  /* 0x0000003b405a7223 */ /* 0x041fe2000000006b */
        /* <DEDUP_REMOVED lines=27> */
[----:B------:R-:W0:Y:S01]  /*8e20*/  LDS.128 R24, [R0+0x3800] ;  /* 0x0038000000187984 */ /* 0x000e220000000c00 */
[-C--:B------:R-:W-:Y:S01]  /*8e30*/  FFMA R105, R47, R67.reuse, R105 ;  /* 0x000000432f697223 */ /* 0x080fe20000000069 */
[-C--:B------:R-:W-:Y:S01]  /*8e40*/  FFMA R54, R43, R67.reuse, R106 ;  /* 0x000000432b367223 */ /* 0x080fe2000000006a */
[-C--:B------:R-:W-:Y:S01]  /*8e50*/  FFMA R75, R39, R67.reuse, R75 ;  /* 0x00000043274b7223 */ /* 0x080fe2000000004b */
[-C--:B------:R-:W-:Y:S01]  /*8e60*/  FFMA R76, R35, R67.reuse, R76 ;  /* 0x00000043234c7223 */ /* 0x080fe2000000004c */
[----:B------:R-:W-:Y:S01]  /*8e70*/  FFMA R77, R31, R67, R77 ;  /* 0x000000431f4d7223 */ /* 0x000fe2000000004d */
[C---:B-1----:R-:W-:Y:S01]  /*8e80*/  FFMA R118, R60.reuse, R59, R56 ;  /* 0x0000003b3c767223 */ /* 0x042fe20000000038 */
[----:B------:R-:W1:Y:S01]  /*8e90*/  LDS.128 R64, [R0+0x3810] ;  /* 0x0038100000407984 */ /* 0x000e620000000c00 */
[C---:B------:R-:W-:Y:S01]  /*8ea0*/  FFMA R109, R59.reuse, R61, R57 ;  /* 0x0000003d3b6d7223 */ /* 0x040fe20000000039 */
[CC--:B------:R-:W-:Y:S01]  /*8eb0*/  FFMA R108, R59.reuse, R62.reuse, R101 ;  /* 0x0000003e3b6c7223 */ /* 0x0c0fe20000000065 */
[----:B------:R-:W-:Y:S01]  /*8ec0*/  FFMA R119, R59, R63, R58 ;  /* 0x0000003f3b777223 */ /* 0x000fe2000000003a */
[C---:B------:R-:W-:Y:S01]  /*8ed0*/  FFMA R113, R60.reuse, R55, R48 ;  /* 0x000000373c717223 */ /* 0x040fe20000000030 */
[----:B------:R-:W2:Y:S01]  /*8ee0*/  LDS.128 R56, [R17+0xf0] ;  /* 0x0000f00011387984 */ /* 0x000ea20000000c00 */
[----:B------:R-:W-:Y:S01]  /*8ef0*/  FFMA R112, R55, R61, R49 ;  /* 0x0000003d37707223 */ /* 0x000fe20000000031 */
[C---:B------:R-:W-:Y:S01]  /*8f00*/  FFMA R110, R60.reuse, R51, R96 ;  /* 0x000000333c6e7223 */ /* 0x040fe20000000060 */
[C---:B------:R-:W-:Y:S01]  /*8f10*/  FFMA R116, R51.reuse, R61, R97 ;  /* 0x0000003d33747223 */ /* 0x040fe20000000061 */
[CC--:B------:R-:W-:Y:S01]  /*8f20*/  FFMA R115, R51.reuse, R62.reuse, R98 ;  /* 0x0000003e33737223 */ /* 0x0c0fe20000000062 */
[-C--:B------:R-:W-:Y:S01]  /*8f30*/  FFMA R117, R51, R63.reuse, R50 ;  /* 0x0000003f33757223 */ /* 0x080fe20000000032 */
[CC--:B------:R-:W-:Y:S01]  /*8f40*/  FFMA R111, R55.reuse, R62.reuse, R92 ;  /* 0x0000003e376f7223 */ /* 0x0c0fe2000000005c */
[----:B------:R-:W-:Y:S01]  /*8f50*/  FFMA R114, R55, R63, R95 ;  /* 0x0000003f37727223 */ /* 0x000fe2000000005f */
[----:B------:R-:W3:Y:S01]  /*8f60*/  LDS.128 R48, [R17+0x170] ;  /* 0x0001700011307984 */ /* 0x000ee20000000c00 */
[C---:B------:R-:W-:Y:S01]  /*8f70*/  FFMA R55, R60.reuse, R47, R40 ;  /* 0x0000002f3c377223 */ /* 0x040fe20000000028 */
[----:B------:R-:W-:Y:S01]  /*8f80*/  FFMA R92, R47, R61, R41 ;  /* 0x0000003d2f5c7223 */ /* 0x000fe20000000029 */
[C---:B------:R-:W-:Y:S01]  /*8f90*/  FFMA R87, R60.reuse, R43, R87 ;  /* 0x0000002b3c577223 */ /* 0x040fe20000000057 */
[C---:B------:R-:W-:Y:S01]  /*8fa0*/  FFMA R88, R43.reuse, R61, R88 ;  /* 0x0000003d2b587223 */ /* 0x040fe20000000058 */
[CC--:B------:R-:W-:Y:S01]  /*8fb0*/  FFMA R95, R43.reuse, R62.reuse, R89 ;  /* 0x0000003e2b5f7223 */ /* 0x0c0fe20000000059 */
[----:B------:R-:W-:Y:S01]  /*8fc0*/  FFMA R97, R43, R63, R42 ;  /* 0x0000003f2b617223 */ /* 0x000fe2000000002a */
[C---:B------:R-:W-:Y:S01]  /*8fd0*/  FFMA R89, R39.reuse, R61, R32 ;  /* 0x0000003d27597223 */ /* 0x040fe20000000020 */
[----:B------:R-:W4:Y:S01]  /*8fe0*/  LDS.128 R40, [R17+0x1f0] ;  /* 0x0001f00011287984 */ /* 0x000f220000000c00 */
[-C--:B------:R-:W-:Y:S01]  /*8ff0*/  FFMA R96, R39, R62.reuse, R33 ;  /* 0x0000003e27607223 */ /* 0x080fe20000000021 */
[----:B------:R-:W-:Y:S01]  /*9000*/  FFMA R80, R60, R35, R80 ;  /* 0x000000233c507223 */ /* 0x000fe20000000050 */
[C---:B------:R-:W-:Y:S01]  /*9010*/  FFMA R81, R35.reuse, R61, R81 ;  /* 0x0000003d23517223 */ /* 0x040fe20000000051 */
[CC--:B------:R-:W-:Y:S01]  /*9020*/  FFMA R82, R35.reuse, R62.reuse, R82 ;  /* 0x0000003e23527223 */ /* 0x0c0fe20000000052 */
[-C--:B------:R-:W-:Y:S01]  /*9030*/  FFMA R98, R35, R63.reuse, R34 ;  /* 0x0000003f23627223 */ /* 0x080fe20000000022 */
[-C--:B------:R-:W-:Y:S01]  /*9040*/  FFMA R85, R47, R62.reuse, R85 ;  /* 0x0000003e2f557223 */ /* 0x080fe20000000055 */
[----:B------:R-:W5:Y:S01]  /*9050*/  LDS.128 R32, [R17+0x270] ;  /* 0x0002700011207984 */ /* 0x000f620000000c00 */
[----:B------:R-:W-:Y:S01]  /*9060*/  FFMA R102, R31, R62, R83 ;  /* 0x0000003e1f667223 */ /* 0x000fe20000000053 */
[-C--:B------:R-:W-:Y:S01]  /*9070*/  FFMA R47, R47, R63.reuse, R86 ;  /* 0x0000003f2f2f7223 */ /* 0x080fe20000000056 */
[-C--:B------:R-:W-:Y:S01]  /*9080*/  FFMA R79, R39, R63.reuse, R79 ;  /* 0x0000003f274f7223 */ /* 0x080fe2000000004f */
[C---:B------:R-:W-:Y:S01]  /*9090*/  FFMA R83, R31.reuse, R63, R30 ;  /* 0x0000003f1f537223 */ /* 0x040fe2000000001e */
[C---:B0-----:R-:W-:Y:S01]  /*90a0*/  FFMA R106, R20.reuse, R26, R99 ;  /* 0x0000001a146a7223 */ /* 0x041fe20000000063 */
[C---:B------:R-:W-:Y:S01]  /*90b0*/  FFMA R99, R20.reuse, R27, R107 ;  /* 0x0000001b14637223 */ /* 0x040fe2000000006b */
[----:B------:R-:W-:Y:S01]  /*90c0*/  FFMA R101, R31, R61, R38 ;  /* 0x0000003d1f657223 */ /* 0x000fe20000000026 */
[C---:B------:R-:W-:Y:S01]  /*90d0*/  FFMA R90, R20.reuse, R24, R90 ;  /* 0x00000018145a7223 */ /* 0x040fe2000000005a */
[----:B------:R-:W-:Y:S01]  /*90e0*/  FFMA R93, R20, R25, R93 ;  /* 0x00000019145d7223 */ /* 0x000fe2000000005d */
[C---:B------:R-:W-:Y:S01]  /*90f0*/  FFMA R86, R60.reuse, R39, R29 ;  /* 0x000000273c567223 */ /* 0x040fe2000000001d */
[----:B------:R-:W-:Y:S01]  /*9100*/  FFMA R60, R60, R31, R28 ;  /* 0x0000001f3c3c7223 */ /* 0x000fe2000000001c */
[C---:B-1----:R-:W-:Y:S01]  /*9110*/  FFMA R62, R20.reuse, R65, R109 ;  /* 0x00000041143e7223 */ /* 0x042fe2000000006d */
[C---:B------:R-:W-:Y:S01]  /*9120*/  FFMA R63, R20.reuse, R66, R108 ;  /* 0x00000042143f7223 */ /* 0x040fe2000000006c */
[C---:B------:R-:W-:Y:S01]  /*9130*/  FFMA R61, R20.reuse, R64, R118 ;  /* 0x00000040143d7223 */ /* 0x040fe20000000076 */
[----:B------:R-:W-:Y:S01]  /*9140*/  FFMA R20, R20, R67, R119 ;  /* 0x0000004314147223 */ /* 0x000fe20000000077 */
[----:B------:R-:W0:Y:S01]  /*9150*/  LDS.128 R28, [R17+0x2f0] ;  /* 0x0002f000111c7984 */ /* 0x000e220000000c00 */
        /* <DEDUP_REMOVED lines=31> */
[----:B------:R-:W3:Y:S01]  /*9350*/  LDS.128 R52, [R0+0x3a00] ;  /* 0x003a000000347984 */ /* 0x000ee20000000c00 */
        /* <DEDUP_REMOVED lines=63> */
[-C--:B------:R-:W-:Y:S01]  /*9750*/  FFMA R77, R21, R26.reuse, R63 ;  /* 0x0000001a154d7223 */ /* 0x080fe2000000003f */
[C---:B------:R-:W-:Y:S01]  /*9760*/  FFMA R86, R24.reuse, R29, R86 ;  /* 0x0000001d18567223 */ /* 0x040fe20000000056 */
[----:B------:R-:W0:Y:S01]  /*9770*/  LDS.128 R60, [R0+0x3c10] ;  /* 0x003c1000003c7984 */ /* 0x000e220000000c00 */
        /* <DEDUP_REMOVED lines=29> */
[C---:B------:R-:W-:Y:S01]  /*9950*/  FFMA R65, R46.reuse, R65, R53 ;  /* 0x000000412e417223 */ /* 0x040fe20000000035 */
[----:B------:R-:W-:Y:S01]  /*9960*/  FFMA R66, R46, R66, R54 ;  /* 0x000000422e427223 */ /* 0x000fe20000000036 */
[----:B------:R-:W-:Y:S01]  /*9970*/  FFMA R20, R21, R27, R20 ;  /* 0x0000001b15147223 */ /* 0x000fe20000000014 */
[----:B------:R-:W1:Y:S01]  /*9980*/  LDS.128 R52, [R0+0x3e00] ;  /* 0x003e000000347984 */ /* 0x000e620000000c00 */
        /* <DEDUP_REMOVED lines=20> */
[----:B------:R-:W-:Y:S01]  /*9ad0*/  FFMA R103, R58, R67, R103 ;  /* 0x000000433a677223 */ /* 0x000fe20000000067 */
[----:B------:R-:W2:Y:S01]  /*9ae0*/  LDS.128 R24, [R0+0x3e10] ;  /* 0x003e100000187984 */ /* 0x000ea20000000c00 */
[----:B0-----:R-:W-:Y:S01]  /*9af0*/  FFMA R119, R60, R58, R91 ;  /* 0x0000003a3c777223 */ /* 0x001fe2000000005b */
[C---:B------:R-:W-:Y:S01]  /*9b00*/  FFMA R120, R58.reuse, R61, R94 ;  /* 0x0000003d3a787223 */ /* 0x040fe2000000005e */
[C---:B------:R-:W-:Y:S01]  /*9b10*/  FFMA R121, R58.reuse, R62, R100 ;  /* 0x0000003e3a797223 */ /* 0x040fe20000000064 */
[----:B------:R-:W-:Y:S01]  /*9b20*/  FFMA R56, R58, R63, R56 ;  /* 0x0000003f3a387223 */ /* 0x000fe20000000038 */
[----:B------:R-:W-:Y:S01]  /*9b30*/  FFMA R111, R50, R67, R111 ;  /* 0x00000043326f7223 */ /* 0x000fe2000000006f */
[----:B------:R-:W-:Y:S01]  /*9b40*/  FFMA R110, R60, R50, R110 ;  /* 0x000000323c6e7223 */ /* 0x000fe2000000006e */
        /* <DEDUP_REMOVED lines=28> */
[----:B------:R-:W-:Y:S01]  /*9d10*/  FFMA R60, R60, R46, R18 ;  /* 0x0000002e3c3c7223 */ /* 0x000fe20000000012 */
[C---:B------:R-:W-:Y:S01]  /*9d20*/  FFMA R61, R46.reuse, R61, R101 ;  /* 0x0000003d2e3d7223 */ /* 0x040fe20000000065 */
[----:B------:R-:W-:Y:S01]  /*9d30*/  FFMA R62, R46, R62, R102 ;  /* 0x0000003e2e3e7223 */ /* 0x000fe20000000066 */
[-C--:B------:R-:W-:Y:S01]  /*9d40*/  FFMA R38, R38, R63.reuse, R98 ;  /* 0x0000003f26267223 */ /* 0x080fe20000000062 */
[----:B------:R-:W-:Y:S01]  /*9d50*/  FFMA R46, R46, R63, R83 ;  /* 0x0000003f2e2e7223 */ /* 0x000fe20000000053 */
[C---:B-1----:R-:W-:Y:S01]  /*9d60*/  FFMA R21, R52.reuse, R35, R32 ;  /* 0x0000002334157223 */ /* 0x042fe20000000020 */
[C---:B------:R-:W-:Y:S01]  /*9d70*/  FFMA R22, R52.reuse, R43, R36 ;  /* 0x0000002b34167223 */ /* 0x040fe20000000024 */
[C---:B------:R-:W-:Y:S01]  /*9d80*/  FFMA R71, R52.reuse, R39, R19 ;  /* 0x0000002734477223 */ /* 0x040fe20000000013 */
[-C--:B------:R-:W-:Y:S01]  /*9d90*/  FFMA R32, R23, R54.reuse, R106 ;  /* 0x0000003617207223 */ /* 0x080fe2000000006a */
[-C--:B------:R-:W-:Y:S01]  /*9da0*/  FFMA R74, R39, R54.reuse, R70 ;  /* 0x00000036274a7223 */ /* 0x080fe20000000046 */
[----:B------:R-:W-:Y:S01]  /*9db0*/  FFMA R80, R31, R55, R75 ;  /* 0x000000371f507223 */ /* 0x000fe2000000004b */
        /* <DEDUP_REMOVED lines=26> */
[C---:B--2---:R-:W-:Y:S01]  /*9f60*/  FFMA R44, R24.reuse, R23, R41 ;  /* 0x00000017182c7223 */ /* 0x044fe20000000029 */
[C---:B------:R-:W-:Y:S01]  /*9f70*/  FFMA R45, R23.reuse, R25, R45 ;  /* 0x00000019172d7223 */ /* 0x040fe2000000002d */
[CC--:B------:R-:W-:Y:S01]  /*9f80*/  FFMA R111, R23.reuse, R26.reuse, R49 ;  /* 0x0000001a176f7223 */ /* 0x0c0fe20000000031 */
[----:B------:R-:W-:Y:S01]  /*9f90*/  FFMA R126, R23, R27, R57 ;  /* 0x0000001b177e7223 */ /* 0x000fe20000000039 */
[C---:B------:R-:W-:Y:S01]  /*9fa0*/  FFMA R37, R24.reuse, R59, R119 ;  /* 0x0000003b18257223 */ /* 0x040fe20000000077 */
[-C--:B------:R-:W-:Y:S01]  /*9fb0*/  FFMA R55, R59, R25.reuse, R120 ;  /* 0x000000193b377223 */ /* 0x080fe20000000078 */
        /* <DEDUP_REMOVED lines=26> */
[----:B------:R-:W-:Y:S06]  /*a160*/  BAR.SYNC.DEFER_BLOCKING 0x0 ;  /* 0x0000000000007b1d */ /* 0x000fec0000010000 */
[----:B------:R-:W-:Y:S05]  /*a170*/  BRA.U !UP0, `(.L_x_19) ;  /* 0xffffff6508687547 */ /* 0x000fea000b83ffff */
.L_x_0:
[----:B------:R-:W3:Y:S01]  /*a180*/  LDCU UR6, c[0x0][0x398] ;  /* 0x00007300ff0677ac */ /* 0x000ee20008000800 */
[----:B------:R-:W-:Y:S01]  /*a190*/  BSSY.RECONVERGENT B0, `(.L_x_20) ;  /* 0x0000050000007945 */ /* 0x000fe20003800200 */
[C---:B------:R-:W-:Y:S02]  /*a1a0*/  IADD3 R12, PT, PT, R2.reuse, 0x1, RZ ;  /* 0x00000001020c7810 */ /* 0x040fe40007ffe0ff */
[C---:B------:R-:W-:Y:S02]  /*a1b0*/  IADD3 R0, PT, PT, R2.reuse, 0x2, RZ ;  /* 0x0000000202007810 */ /* 0x040fe40007ffe0ff */
[----:B---3--:R-:W-:-:S13]  /*a1c0*/  ISETP.GE.AND P0, PT, R2, UR6, PT ;  /* 0x0000000602007c0c */ /* 0x008fda000bf06270 */
[----:B------:R-:W-:Y:S05]  /*a1d0*/  @P0 BRA `(.L_x_21) ;  /* 0x00000004002c0947 */ /* 0x000fea0003800000 */
[----:B------:R-:W3:Y:S01]  /*a1e0*/  LDCU UR7, c[0x0][0x3a0] ;  /* 0x00007400ff0777ac */ /* 0x000ee20008000800 */
[----:B0-2---:R-:W0:Y:S01]  /*a1f0*/  LDCU.64 UR4, c[0x0][0x390] ;  /* 0x00007200ff0477ac */ /* 0x005e220008000a00 */
[----:B---3--:R-:W-:Y:S01]  /*a200*/  ISETP.GE.AND P3, PT, R3, UR7, PT ;  /* 0x0000000703007c0c */ /* 0x008fe2000bf66270 */
[----:B------:R-:W-:-:S12]  /*a210*/  IMAD R6, R2, UR7, RZ ;  /* 0x0000000702067c24 */ /* 0x000fd8000f8e02ff */
[----:B------:R-:W2:Y:S01]  /*a220*/  @!P3 LDC.64 R4, c[0x0][0x390] ;  /* 0x0000e400ff04bb82 */ /* 0x000ea20000000a00 */
[----:B------:R-:W-:-:S07]  /*a230*/  @!P3 IADD3 R7, PT, PT, R3, R6, RZ ;  /* 0x000000060307b210 */ /* 0x000fce0007ffe0ff */
[----:B------:R-:W3:Y:S08]  /*a240*/  @!P3 LDC R14, c[0x0][0x3a4] ;  /* 0x0000e900ff0ebb82 */ /* 0x000ef00000000800 */
[----:B------:R-:W4:Y:S01]  /*a250*/  @!P3 LDC R15, c[0x0][0x3a8] ;  /* 0x0000ea00ff0fbb82 */ /* 0x000f220000000800 */
[----:B--2---:R-:W-:-:S05]  /*a260*/  @!P3 IMAD.WIDE R4, R7, 0x4, R4 ;  /* 0x000000040704b825 */ /* 0x004fca00078e0204 */
[----:B-1----:R-:W4:Y:S01]  /*a270*/  @!P3 LDG.E R7, desc[UR10][R4.64] ;  /* 0x0000000a0407b981 */ /* 0x002f22000c1e1900 */
[C---:B------:R-:W-:Y:S02]  /*a280*/  IADD3 R8, PT, PT, R3.reuse, 0x1, RZ ;  /* 0x0000000103087810 */ /* 0x040fe40007ffe0ff */
[C---:B------:R-:W-:Y:S02]  /*a290*/  IADD3 R10, PT, PT, R3.reuse, 0x3, RZ ;  /* 0x00000003030a7810 */ /* 0x040fe40007ffe0ff */
[----:B------:R-:W-:Y:S02]  /*a2a0*/  SHF.R.S32.HI R11, RZ, 0x1f, R3 ;  /* 0x0000001fff0b7819 */ /* 0x000fe40000011403 */
[C---:B------:R-:W-:Y:S02]  /*a2b0*/  IADD3 R13, P4, PT, R3.reuse, R6, RZ ;  /* 0x00000006030d7210 */ /* 0x040fe40007f9e0ff */
[----:B------:R-:W-:Y:S02]  /*a2c0*/  IADD3 R9, PT, PT, R3, 0x2, RZ ;  /* 0x0000000203097810 */ /* 0x000fe40007ffe0ff */
[----:B------:R-:W-:Y:S01]  /*a2d0*/  ISETP.GE.AND P0, PT, R8, UR7, PT ;  /* 0x0000000708007c0c */ /* 0x000fe2000bf06270 */
[----:B---3--:R-:W-:Y:S01]  /*a2e0*/  @!P3 FMUL R8, R33, R14 ;  /* 0x0000000e2108b220 */ /* 0x008fe20000400000 */
[----:B------:R-:W-:-:S02]  /*a2f0*/  ISETP.GE.AND P2, PT, R10, UR7, PT ;  /* 0x000000070a007c0c */ /* 0x000fc4000bf46270 */
[----:B------:R-:W-:Y:S02]  /*a300*/  LEA.HI.X.SX32 R10, R6, R11, 0x1, P4 ;  /* 0x0000000b060a7211 */ /* 0x000fe400020f0eff */
[----:B0-----:R-:W-:Y:S02]  /*a310*/  LEA R6, P4, R13, UR4, 0x2 ;  /* 0x000000040d067c11 */ /* 0x001fe4000f8810ff */
[----:B------:R-:W-:Y:S02]  /*a320*/  ISETP.GE.AND P1, PT, R9, UR7, PT ;  /* 0x0000000709007c0c */ /* 0x000fe4000bf26270 */
[C---:B------:R-:W-:Y:S02]  /*a330*/  IADD3 R11, PT, PT, R3.reuse, 0x4, RZ ;  /* 0x00000004030b7810 */ /* 0x040fe40007ffe0ff */
[----:B------:R-:W-:Y:S01]  /*a340*/  IADD3 R14, PT, PT, R3, 0x5, RZ ;  /* 0x00000005030e7810 */ /* 0x000fe20007ffe0ff */
[----:B------:R-:W0:Y:S03]  /*a350*/  @!P0 LDC R16, c[0x0][0x3a4] ;  /* 0x0000e900ff108b82 */ /* 0x000e260000000800 */
[----:B------:R-:W-:-:S05]  /*a360*/  ISETP.GE.AND P5, PT, R14, UR7, PT ;  /* 0x000000070e007c0c */ /* 0x000fca000bfa6270 */
[----:B------:R-:W1:Y:S08]  /*a370*/  @!P1 LDC R25, c[0x0][0x3a4] ;  /* 0x0000e900ff199b82 */ /* 0x000e700000000800 */
[----:B------:R-:W2:Y:S08]  /*a380*/  @!P5 LDC R28, c[0x0][0x3a4] ;  /* 0x0000e900ff1cdb82 */ /* 0x000eb00000000800 */
[----:B------:R-:W3:Y:S08]  /*a390*/  @!P2 LDC R24, c[0x0][0x3a8] ;  /* 0x0000ea00ff18ab82 */ /* 0x000ef00000000800 */
[----:B------:R-:W5:Y:S08]  /*a3a0*/  @!P5 LDC R29, c[0x0][0x3a8] ;  /* 0x0000ea00ff1ddb82 */ /* 0x000f700000000800 */
[----:B------:R-:W5:Y:S01]  /*a3b0*/  @!P0 LDC R17, c[0x0][0x3a8] ;  /* 0x0000ea00ff118b82 */ /* 0x000f620000000800 */
[----:B----4-:R-:W-:Y:S01]  /*a3c0*/  @!P3 FFMA R9, R7, R15, R8 ;  /* 0x0000000f0709b223 */ /* 0x010fe20000000008 */
[----:B------:R-:W-:-:S02]  /*a3d0*/  LEA.HI.X R7, R13, UR5, R10, 0x2, P4 ;  /* 0x000000050d077c11 */ /* 0x000fc4000a0f140a */
[----:B------:R-:W-:Y:S02]  /*a3e0*/  IADD3 R10, PT, PT, R3, 0x6, RZ ;  /* 0x00000006030a7810 */ /* 0x000fe40007ffe0ff */
[----:B------:R4:W-:Y:S01]  /*a3f0*/  @!P3 STG.E desc[UR10][R4.64], R9 ;  /* 0x000000090400b986 */ /* 0x0009e2000c10190a */
[----:B------:R-:W-:Y:S02]  /*a400*/  ISETP.GE.AND P4, PT, R11, UR7, PT ;  /* 0x000000070b007c0c */ /* 0x000fe4000bf86270 */
[----:B------:R-:W-:Y:S01]  /*a410*/  ISETP.GE.AND P3, PT, R10, UR7, PT ;  /* 0x000000070a007c0c */ /* 0x000fe2000bf66270 */
[----:B------:R-:W3:Y:S04]  /*a420*/  @!P2 LDG.E R11, desc[UR10][R6.64+0xc] ;  /* 0x00000c0a060ba981 */ /* 0x000ee8000c1e1900 */
[----:B------:R-:W5:Y:S04]  /*a430*/  @!P1 LDG.E R10, desc[UR10][R6.64+0x8] ;  /* 0x0000080a060a9981 */ /* 0x000f68000c1e1900 */
[----:B------:R-:W3:Y:S01]  /*a440*/  @!P5 LDG.E R14, desc[UR10][R6.64+0x14] ;  /* 0x0000140a060ed981 */ /* 0x000ee2000c1e1900 */
[----:B----4-:R-:W5:Y:S03]  /*a450*/  @!P1 LDC R4, c[0x0][0x3a8] ;  /* 0x0000ea00ff049b82 */ /* 0x010f660000000800 */
[----:B------:R-:W4:Y:S04]  /*a460*/  @!P4 LDG.E R13, desc[UR10][R6.64+0x10] ;  /* 0x0000100a060dc981 */ /* 0x000f28000c1e1900 */
[----:B------:R-:W4:Y:S01]  /*a470*/  @!P3 LDG.E R15, desc[UR10][R6.64+0x18] ;  /* 0x0000180a060fb981 */ /* 0x000f22000c1e1900 */
[----:B------:R-:W0:Y:S03]  /*a480*/  @!P2 LDC R9, c[0x0][0x3a4] ;  /* 0x0000e900ff09ab82 */ /* 0x000e260000000800 */
[----:B------:R-:W4:Y:S05]  /*a490*/  @!P0 LDG.E R8, desc[UR10][R6.64+0x4] ;  /* 0x0000040a06088981 */ /* 0x000f2a000c1e1900 */
[----:B------:R-:W2:Y:S08]  /*a4a0*/  @!P4 LDC R27, c[0x0][0x3a4] ;  /* 0x0000e900ff1bcb82 */ /* 0x000eb00000000800 */
[----:B------:R-:W5:Y:S08]  /*a4b0*/  @!P3 LDC R30, c[0x0][0x3a4] ;  /* 0x0000e900ff1ebb82 */ /* 0x000f700000000800 */
[----:B------:R-:W4:Y:S08]  /*a4c0*/  @!P4 LDC R26, c[0x0][0x3a8] ;  /* 0x0000ea00ff1acb82 */ /* 0x000f300000000800 */
[----:B------:R-:W4:Y:S01]  /*a4d0*/  @!P3 LDC R31, c[0x0][0x3a8] ;  /* 0x0000ea00ff1fbb82 */ /* 0x000f220000000800 */
[----:B-1----:R-:W-:Y:S01]  /*a4e0*/  @!P1 FMUL R5, R32, R25 ;  /* 0x0000001920059220 */ /* 0x002fe20000400000 */
[----:B0-----:R-:W-:Y:S01]  /*a4f0*/  @!P2 FMUL R36, R36, R9 ;  /* 0x000000092424a220 */ /* 0x001fe20000400000 */
[----:B--2---:R-:W-:Y:S01]  /*a500*/  @!P4 FMUL R44, R44, R27 ;  /* 0x0000001b2c2cc220 */ /* 0x004fe20000400000 */
[----:B------:R-:W-:Y:S01]  /*a510*/  @!P5 FMUL R45, R45, R28 ;  /* 0x0000001c2d2dd220 */ /* 0x000fe20000400000 */
[----:B------:R-:W-:Y:S01]  /*a520*/  @!P0 FMUL R93, R93, R16 ;  /* 0x000000105d5d8220 */ /* 0x000fe20000400000 */
[----:B-----5:R-:W-:Y:S01]  /*a530*/  @!P1 FFMA R5, R10, R4, R5 ;  /* 0x000000040a059223 */ /* 0x020fe20000000005 */
[----:B------:R-:W-:Y:S01]  /*a540*/  @!P3 FMUL R4, R111, R30 ;  /* 0x0000001e6f04b220 */ /* 0x000fe20000400000 */
[----:B---3--:R-:W-:Y:S01]  /*a550*/  @!P2 FFMA R11, R11, R24, R36 ;  /* 0x000000180b0ba223 */ /* 0x008fe20000000024 */
[----:B------:R-:W-:Y:S01]  /*a560*/  @!P5 FFMA R45, R14, R29, R45 ;  /* 0x0000001d0e2dd223 */ /* 0x000fe2000000002d */
[----:B----4-:R-:W-:Y:S01]  /*a570*/  @!P4 FFMA R13, R13, R26, R44 ;  /* 0x0000001a0d0dc223 */ /* 0x010fe2000000002c */
[----:B------:R-:W-:Y:S01]  /*a580*/  @!P3 FFMA R15, R15, R31, R4 ;  /* 0x0000001f0f0fb223 */ /* 0x000fe20000000004 */
[----:B------:R3:W-:Y:S01]  /*a590*/  @!P1 STG.E desc[UR10][R6.64+0x8], R5 ;  /* 0x0000080506009986 */ /* 0x0007e2000c10190a */
[----:B------:R-:W-:Y:S01]  /*a5a0*/  IADD3 R4, PT, PT, R3, 0x7, RZ ;  /* 0x0000000703047810 */ /* 0x000fe20007ffe0ff */
[----:B------:R-:W-:-:S02]  /*a5b0*/  @!P0 FFMA R93, R8, R17, R93 ;  /* 0x00000011085d8223 */ /* 0x000fc4000000005d */
[----:B------:R3:W-:Y:S04]  /*a5c0*/  @!P2 STG.E desc[UR10][R6.64+0xc], R11 ;  /* 0x00000c0b0600a986 */ /* 0x0007e8000c10190a */
[----:B------:R3:W-:Y:S04]  /*a5d0*/  @!P4 STG.E desc[UR10][R6.64+0x10], R13 ;  /* 0x0000100d0600c986 */ /* 0x0007e8000c10190a */
[----:B------:R3:W-:Y:S04]  /*a5e0*/  @!P5 STG.E desc[UR10][R6.64+0x14], R45 ;  /* 0x0000142d0600d986 */ /* 0x0007e8000c10190a */
[----:B------:R3:W-:Y:S04]  /*a5f0*/  @!P3 STG.E desc[UR10][R6.64+0x18], R15 ;  /* 0x0000180f0600b986 */ /* 0x0007e8000c10190a */
[----:B------:R3:W-:Y:S01]  /*a600*/  @!P0 STG.E desc[UR10][R6.64+0x4], R93 ;  /* 0x0000045d06008986 */ /* 0x0007e2000c10190a */
[----:B------:R-:W-:-:S13]  /*a610*/  ISETP.GE.AND P0, PT, R4, UR7, PT ;  /* 0x0000000704007c0c */ /* 0x000fda000bf06270 */
[----:B---3--:R-:W-:Y:S05]  /*a620*/  @P0 BRA `(.L_x_21) ;  /* 0x0000000000180947 */ /* 0x008fea0003800000 */
[----:B------:R-:W2:Y:S01]  /*a630*/  LDG.E R4, desc[UR10][R6.64+0x1c] ;  /* 0x00001c0a06047981 */ /* 0x000ea2000c1e1900 */
[----:B------:R-:W0:Y:S01]  /*a640*/  LDCU UR4, c[0x0][0x3a4] ;  /* 0x00007480ff0477ac */ /* 0x000e220008000800 */
[----:B------:R-:W2:Y:S01]  /*a650*/  LDCU UR5, c[0x0][0x3a8] ;  /* 0x00007500ff0577ac */ /* 0x000ea20008000800 */
[----:B0-----:R-:W-:-:S04]  /*a660*/  FMUL R5, R126, UR4 ;  /* 0x000000047e057c20 */ /* 0x001fc80008400000 */
[----:B--2---:R-:W-:-:S05]  /*a670*/  FFMA R5, R4, UR5, R5 ;  /* 0x0000000504057c23 */ /* 0x004fca0008000005 */
[----:B------:R3:W-:Y:S02]  /*a680*/  STG.E desc[UR10][R6.64+0x1c], R5 ;  /* 0x00001c0506007986 */ /* 0x0007e4000c10190a */
.L_x_21:
[----:B012---:R-:W-:Y:S05]  /*a690*/  BSYNC.RECONVERGENT B0 ;  /* 0x0000000000007941 */ /* 0x007fea0003800200 */
.L_x_20:
[----:B------:R-:W-:Y:S01]  /*a6a0*/  ISETP.GE.AND P6, PT, R12, UR6, PT ;  /* 0x000000060c007c0c */ /* 0x000fe2000bfc6270 */
[----:B------:R-:W-:Y:S01]  /*a6b0*/  BSSY.RECONVERGENT B0, `(.L_x_22) ;  /* 0x0000058000007945 */ /* 0x000fe20003800200 */
[C---:B------:R-:W-:Y:S02]  /*a6c0*/  IADD3 R11, PT, PT, R2.reuse, 0x3, RZ ;  /* 0x00000003020b7810 */ /* 0x040fe40007ffe0ff */
[C---:B------:R-:W-:Y:S02]  /*a6d0*/  IADD3 R10, PT, PT, R2.reuse, 0x4, RZ ;  /* 0x00000004020a7810 */ /* 0x040fe40007ffe0ff */
[C---:B------:R-:W-:Y:S02]  /*a6e0*/  IADD3 R9, PT, PT, R2.reuse, 0x5, RZ ;  /* 0x0000000502097810 */ /* 0x040fe40007ffe0ff */
[C---:B------:R-:W-:Y:S02]  /*a6f0*/  IADD3 R8, PT, PT, R2.reuse, 0x6, RZ ;  /* 0x0000000602087810 */ /* 0x040fe40007ffe0ff */
[----:B------:R-:W-:-:S02]  /*a700*/  IADD3 R2, PT, PT, R2, 0x7, RZ ;  /* 0x0000000702027810 */ /* 0x000fc40007ffe0ff */
[----:B------:R-:W-:Y:S02]  /*a710*/  ISETP.GE.AND P5, PT, R0, UR6, PT ;  /* 0x0000000600007c0c */ /* 0x000fe4000bfa6270 */
[----:B------:R-:W-:Y:S02]  /*a720*/  ISETP.GE.AND P4, PT, R11, UR6, PT ;  /* 0x000000060b007c0c */ /* 0x000fe4000bf86270 */
[----:B------:R-:W-:Y:S02]  /*a730*/  ISETP.GE.AND P0, PT, R10, UR6, PT ;  /* 0x000000060a007c0c */ /* 0x000fe4000bf06270 */
[----:B------:R-:W-:Y:S02]  /*a740*/  ISETP.GE.AND P1, PT, R9, UR6, PT ;  /* 0x0000000609007c0c */ /* 0x000fe4000bf26270 */
[----:B------:R-:W-:Y:S02]  /*a750*/  ISETP.GE.AND P2, PT, R8, UR6, PT ;  /* 0x0000000608007c0c */ /* 0x000fe4000bf46270 */
[----:B------:R-:W-:Y:S01]  /*a760*/  ISETP.GE.AND P3, PT, R2, UR6, PT ;  /* 0x0000000602007c0c */ /* 0x000fe2000bf66270 */
[----:B------:R-:W-:-:S12]  /*a770*/  @P6 BRA `(.L_x_23) ;  /* 0x00000004002c6947 */ /* 0x000fd80003800000 */
[----:B------:R-:W0:Y:S01]  /*a780*/  LDCU UR4, c[0x0][0x3a0] ;  /* 0x00007400ff0477ac */ /* 0x000e220008000800 */
[----:B------:R-:W1:Y:S01]  /*a790*/  LDCU.64 UR8, c[0x0][0x390] ;  /* 0x00007200ff0877ac */ /* 0x000e620008000a00 */
[----:B0-----:R-:W-:Y:S01]  /*a7a0*/  ISETP.GE.AND P6, PT, R3, UR4, PT ;  /* 0x0000000403007c0c */ /* 0x001fe2000bfc6270 */
[----:B------:R-:W-:-:S12]  /*a7b0*/  IMAD R12, R12, UR4, RZ ;  /* 0x000000040c0c7c24 */ /* 0x000fd8000f8e02ff */
[----:B---3--:R-:W0:Y:S01]  /*a7c0*/  @!P6 LDC.64 R4, c[0x0][0x390] ;  /* 0x0000e400ff04eb82 */ /* 0x008e220000000a00 */
[----:B------:R-:W-:-:S07]  /*a7d0*/  @!P6 IADD3 R7, PT, PT, R3, R12, RZ ;  /* 0x0000000c0307e210 */ /* 0x000fce0007ffe0ff */
[----:B------:R-:W2:Y:S01]  /*a7e0*/  @!P6 LDC R14, c[0x0][0x3a4] ;  /* 0x0000e900ff0eeb82 */ /* 0x000ea20000000800 */
[----:B0-----:R-:W-:-:S07]  /*a7f0*/  @!P6 IMAD.WIDE R4, R7, 0x4, R4 ;  /* 0x000000040704e825 */ /* 0x001fce00078e0204 */
[----:B------:R-:W0:Y:S01]  /*a800*/  @!P6 LDC R7, c[0x0][0x3a8] ;  /* 0x0000ea00ff07eb82 */ /* 0x000e220000000800 */
[----:B------:R-:W0:Y:S01]  /*a810*/  @!P6 LDG.E R6, desc[UR10][R4.64] ;  /* 0x0000000a0406e981 */ /* 0x000e22000c1e1900 */
[----:B------:R-:W-:Y:S01]  /*a820*/  IADD3 R13, PT, PT, R3, 0x1, RZ ;  /* 0x00000001030d7810 */ /* 0x000fe20007ffe0ff */
[----:B--2---:R-:W-:-:S04]  /*a830*/  @!P6 FMUL R91, R91, R14 ;  /* 0x0000000e5b5be220 */ /* 0x004fc80000400000 */
[----:B0-----:R-:W-:Y:S01]  /*a840*/  @!P6 FFMA R91, R6, R7, R91 ;  /* 0x00000007065be223 */ /* 0x001fe2000000005b */
[----:B------:R-:W-:-:S04]  /*a850*/  SHF.R.S32.HI R6, RZ, 0x1f, R12 ;  /* 0x0000001fff067819 */ /* 0x000fc8000001140c */
[----:B------:R0:W-:Y:S01]  /*a860*/  @!P6 STG.E desc[UR10][R4.64], R91 ;  /* 0x0000005b0400e986 */ /* 0x0001e2000c10190a */
[----:B------:R-:W-:-:S04]  /*a870*/  IADD3 R12, P6, PT, R3, R12, RZ ;  /* 0x0000000c030c7210 */ /* 0x000fc80007fde0ff */
[----:B------:R-:W-:Y:S02]  /*a880*/  LEA.HI.X.SX32 R7, R3, R6, 0x1, P6 ;  /* 0x0000000603077211 */ /* 0x000fe400030f0eff */
[----:B-1----:R-:W-:-:S04]  /*a890*/  LEA R6, P6, R12, UR8, 0x2 ;  /* 0x000000080c067c11 */ /* 0x002fc8000f8c10ff */
[----:B------:R-:W-:Y:S02]  /*a8a0*/  LEA.HI.X R7, R12, UR9, R7, 0x2, P6 ;  /* 0x000000090c077c11 */ /* 0x000fe4000b0f1407 */
[----:B------:R-:W-:-:S13]  /*a8b0*/  ISETP.GE.AND P6, PT, R13, UR4, PT ;  /* 0x000000040d007c0c */ /* 0x000fda000bfc6270 */
[----:B------:R-:W2:Y:S01]  /*a8c0*/  @!P6 LDG.E R12, desc[UR10][R6.64+0x4] ;  /* 0x0000040a060ce981 */ /* 0x000ea2000c1e1900 */
[----:B------:R-:W1:Y:S01]  /*a8d0*/  @!P6 LDC R13, c[0x0][0x3a4] ;  /* 0x0000e900ff0deb82 */ /* 0x000e620000000800 */
[----:B0-----:R-:W-:-:S07]  /*a8e0*/  IADD3 R4, PT, PT, R3, 0x2, RZ ;  /* 0x0000000203047810 */ /* 0x001fce0007ffe0ff */
[----:B------:R-:W2:Y:S01]  /*a8f0*/  @!P6 LDC R14, c[0x0][0x3a8] ;  /* 0x0000ea00ff0eeb82 */ /* 0x000ea20000000800 */
[----:B-1----:R-:W-:-:S04]  /*a900*/  @!P6 FMUL R13, R94, R13 ;  /* 0x0000000d5e0de220 */ /* 0x002fc80000400000 */
[----:B--2---:R-:W-:-:S05]  /*a910*/  @!P6 FFMA R13, R12, R14, R13 ;  /* 0x0000000e0c0de223 */ /* 0x004fca000000000d */
[----:B------:R0:W-:Y:S01]  /*a920*/  @!P6 STG.E desc[UR10][R6.64+0x4], R13 ;  /* 0x0000040d0600e986 */ /* 0x0001e2000c10190a */
[----:B------:R-:W-:-:S13]  /*a930*/  ISETP.GE.AND P6, PT, R4, UR4, PT ;  /* 0x0000000404007c0c */ /* 0x000fda000bfc6270 */
[----:B------:R-:W2:Y:S01]  /*a940*/  @!P6 LDG.E R4, desc[UR10][R6.64+0x8] ;  /* 0x0000080a0604e981 */ /* 0x000ea2000c1e1900 */
[----:B------:R-:W1:Y:S08]  /*a950*/  @!P6 LDC R5, c[0x0][0x3a4] ;  /* 0x0000e900ff05eb82 */ /* 0x000e700000000800 */
[----:B------:R-:W2:Y:S01]  /*a960*/  @!P6 LDC R12, c[0x0][0x3a8] ;  /* 0x0000ea00ff0ceb82 */ /* 0x000ea20000000800 */
[----:B-1----:R-:W-:-:S04]  /*a970*/  @!P6 FMUL R5, R100, R5 ;  /* 0x000000056405e220 */ /* 0x002fc80000400000 */
[----:B--2---:R-:W-:Y:S01]  /*a980*/  @!P6 FFMA R5, R4, R12, R5 ;  /* 0x0000000c0405e223 */ /* 0x004fe20000000005 */
[----:B------:R-:W-:-:S04]  /*a990*/  IADD3 R4, PT, PT, R3, 0x3, RZ ;  /* 0x0000000303047810 */ /* 0x000fc80007ffe0ff */
[----:B------:R1:W-:Y:S01]  /*a9a0*/  @!P6 STG.E desc[UR10][R6.64+0x8], R5 ;  /* 0x000008050600e986 */ /* 0x0003e2000c10190a */
[----:B------:R-:W-:-:S13]  /*a9b0*/  ISETP.GE.AND P6, PT, R4, UR4, PT ;  /* 0x0000000404007c0c */ /* 0x000fda000bfc6270 */
[----:B------:R-:W2:Y:S01]  /*a9c0*/  @!P6 LDG.E R4, desc[UR10][R6.64+0xc] ;  /* 0x00000c0a0604e981 */ /* 0x000ea2000c1e1900 */
[----:B------:R-:W3:Y:S08]  /*a9d0*/  @!P6 LDC R12, c[0x0][0x3a4] ;  /* 0x0000e900ff0ceb82 */ /* 0x000ef00000000800 */
[----:B0-----:R-:W2:Y:S01]  /*a9e0*/  @!P6 LDC R13, c[0x0][0x3a8] ;  /* 0x0000ea00ff0deb82 */ /* 0x001ea20000000800 */
[----:B---3--:R-:W-:-:S04]  /*a9f0*/  @!P6 FMUL R103, R103, R12 ;  /* 0x0000000c6767e220 */ /* 0x008fc80000400000 */
[----:B--2---:R-:W-:Y:S01]  /*aa00*/  @!P6 FFMA R103, R4, R13, R103 ;  /* 0x0000000d0467e223 */ /* 0x004fe20000000067 */
[----:B------:R-:W-:-:S04]  /*aa10*/  IADD3 R4, PT, PT, R3, 0x4, RZ ;  /* 0x0000000403047810 */ /* 0x000fc80007ffe0ff */
[----:B------:R0:W-:Y:S01]  /*aa20*/  @!P6 STG.E desc[UR10][R6.64+0xc], R103 ;  /* 0x00000c670600e986 */ /* 0x0001e2000c10190a */
[----:B------:R-:W-:-:S13]  /*aa30*/  ISETP.GE.AND P6, PT, R4, UR4, PT ;  /* 0x0000000404007c0c */ /* 0x000fda000bfc6270 */
[----:B------:R-:W2:Y:S01]  /*aa40*/  @!P6 LDG.E R4, desc[UR10][R6.64+0x10] ;  /* 0x0000100a0604e981 */ /* 0x000ea2000c1e1900 */
[----:B------:R-:W3:Y:S08]  /*aa50*/  @!P6 LDC R12, c[0x0][0x3a4] ;  /* 0x0000e900ff0ceb82 */ /* 0x000ef00000000800 */
[----:B-1----:R-:W2:Y:S01]  /*aa60*/  @!P6 LDC R5, c[0x0][0x3a8] ;  /* 0x0000ea00ff05eb82 */ /* 0x002ea20000000800 */
[----:B---3--:R-:W-:-:S04]  /*aa70*/  @!P6 FMUL R37, R37, R12 ;  /* 0x0000000c2525e220 */ /* 0x008fc80000400000 */
[----:B--2---:R-:W-:Y:S01]  /*aa80*/  @!P6 FFMA R37, R4, R5, R37 ;  /* 0x000000050425e223 */ /* 0x004fe20000000025 */
[----:B------:R-:W-:-:S04]  /*aa90*/  IADD3 R4, PT, PT, R3, 0x5, RZ ;  /* 0x0000000503047810 */ /* 0x000fc80007ffe0ff */
        /* <DEDUP_REMOVED lines=18> */
[----:B0-----:R-:W-:Y:S05]  /*abc0*/  @P6 BRA `(.L_x_23) ;  /* 0x0000000000186947 */ /* 0x001fea0003800000 */
[----:B------:R-:W2:Y:S01]  /*abd0*/  LDG.E R4, desc[UR10][R6.64+0x1c] ;  /* 0x00001c0a06047981 */ /* 0x000ea2000c1e1900 */
[----:B------:R-:W0:Y:S01]  /*abe0*/  LDCU UR4, c[0x0][0x3a4] ;  /* 0x00007480ff0477ac */ /* 0x000e220008000800 */
[----:B------:R-:W2:Y:S01]  /*abf0*/  LDCU UR5, c[0x0][0x3a8] ;  /* 0x00007500ff0577ac */ /* 0x000ea20008000800 */
[----:B0-----:R-:W-:-:S04]  /*ac00*/  FMUL R5, R54, UR4 ;  /* 0x0000000436057c20 */ /* 0x001fc80008400000 */
[----:B--2---:R-:W-:-:S05]  /*ac10*/  FFMA R5, R4, UR5, R5 ;  /* 0x0000000504057c23 */ /* 0x004fca0008000005 */
[----:B------:R0:W-:Y:S02]  /*ac20*/  STG.E desc[UR10][R6.64+0x1c], R5 ;  /* 0x00001c0506007986 */ /* 0x0001e4000c10190a */
.L_x_23:
[----:B------:R-:W-:Y:S05]  /*ac30*/  BSYNC.RECONVERGENT B0 ;  /* 0x0000000000007941 */ /* 0x000fea0003800200 */
.L_x_22:
[----:B------:R-:W-:Y:S04]  /*ac40*/  BSSY.RECONVERGENT B0, `(.L_x_24) ;  /* 0x000004d000007945 */ /* 0x000fe80003800200 */
[----:B------:R-:W-:Y:S05]  /*ac50*/  @P5 BRA `(.L_x_25) ;  /* 0x00000004002c5947 */ /* 0x000fea0003800000 */
[----:B------:R-:W1:Y:S01]  /*ac60*/  LDCU UR4, c[0x0][0x3a0] ;  /* 0x00007400ff0477ac */ /* 0x000e620008000800 */
[----:B------:R-:W2:Y:S01]  /*ac70*/  LDCU.64 UR8, c[0x0][0x390] ;  /* 0x00007200ff0877ac */ /* 0x000ea20008000a00 */
[----:B-1----:R-:W-:Y:S01]  /*ac80*/  ISETP.GE.AND P6, PT, R3, UR4, PT ;  /* 0x0000000403007c0c */ /* 0x002fe2000bfc6270 */
[----:B------:R-:W-:-:S12]  /*ac90*/  IMAD R0, R0, UR4, RZ ;  /* 0x0000000400007c24 */ /* 0x000fd8000f8e02ff */
[----:B0--3--:R-:W0:Y:S01]  /*aca0*/  @!P6 LDC.64 R6, c[0x0][0x390] ;  /* 0x0000e400ff06eb82 */ /* 0x009e220000000a00 */
[----:B------:R-:W-:-:S07]  /*acb0*/  @!P6 IADD3 R5, PT, PT, R3, R0, RZ ;  /* 0x000000000305e210 */ /* 0x000fce0007ffe0ff */
[----:B------:R-:W1:Y:S01]  /*acc0*/  @!P6 LDC R12, c[0x0][0x3a4] ;  /* 0x0000e900ff0ceb82 */ /* 0x000e620000000800 */
[----:B0-----:R-:W-:-:S07]  /*acd0*/  @!P6 IMAD.WIDE R6, R5, 0x4, R6 ;  /* 0x000000040506e825 */ /* 0x001fce00078e0206 */
[----:B------:R-:W0:Y:S01]  /*ace0*/  @!P6 LDC R5, c[0x0][0x3a8] ;  /* 0x0000ea00ff05eb82 */ /* 0x000e220000000800 */
[----:B------:R-:W0:Y:S01]  /*acf0*/  @!P6 LDG.E R4, desc[UR10][R6.64] ;  /* 0x0000000a0604e981 */ /* 0x000e22000c1e1900 */
[----:B------:R-:W-:Y:S01]  /*ad00*/  IADD3 R13, PT, PT, R3, 0x2, RZ ;  /* 0x00000002030d7810 */ /* 0x000fe20007ffe0ff */
[----:B-1----:R-:W-:Y:S01]  /*ad10*/  @!P6 FMUL R115, R115, R12 ;  /* 0x0000000c7373e220 */ /* 0x002fe20000400000 */
[----:B------:R-:W-:-:S03]  /*ad20*/  IADD3 R12, PT, PT, R3, 0x1, RZ ;  /* 0x00000001030c7810 */ /* 0x000fc60007ffe0ff */
[----:B0-----:R-:W-:Y:S01]  /*ad30*/  @!P6 FFMA R115, R4, R5, R115 ;  /* 0x000000050473e223 */ /* 0x001fe20000000073 */
[----:B------:R-:W-:Y:S02]  /*ad40*/  SHF.R.S32.HI R4, RZ, 0x1f, R0 ;  /* 0x0000001fff047819 */ /* 0x000fe40000011400 */
[C---:B------:R-:W-:Y:S02]  /*ad50*/  IADD3 R0, P5, PT, R3.reuse, R0, RZ ;  /* 0x0000000003007210 */ /* 0x040fe40007fbe0ff */
[----:B------:R0:W-:Y:S02]  /*ad60*/  @!P6 STG.E desc[UR10][R6.64], R115 ;  /* 0x000000730600e986 */ /* 0x0001e4000c10190a */
[----:B------:R-:W-:Y:S02]  /*ad70*/  LEA.HI.X.SX32 R5, R3, R4, 0x1, P5 ;  /* 0x0000000403057211 */ /* 0x000fe400028f0eff */
[----:B--2---:R-:W-:Y:S02]  /*ad80*/  LEA R4, P6, R0, UR8, 0x2 ;  /* 0x0000000800047c11 */ /* 0x004fe4000f8c10ff */
[----:B------:R-:W-:-:S02]  /*ad90*/  ISETP.GE.AND P5, PT, R12, UR4, PT ;  /* 0x000000040c007c0c */ /* 0x000fc4000bfa6270 */
[----:B------:R-:W-:Y:S02]  /*ada0*/  LEA.HI.X R5, R0, UR9, R5, 0x2, P6 ;  /* 0x0000000900057c11 */ /* 0x000fe4000b0f1405 */
[----:B------:R-:W-:-:S09]  /*adb0*/  ISETP.GE.AND P6, PT, R13, UR4, PT ;  /* 0x000000040d007c0c */ /* 0x000fd2000bfc6270 */
[----:B------:R-:W2:Y:S01]  /*adc0*/  @!P5 LDG.E R0, desc[UR10][R4.64+0x4] ;  /* 0x0000040a0400d981 */ /* 0x000ea2000c1e1900 */
[----:B------:R-:W1:Y:S03]  /*add0*/  @!P5 LDC R14, c[0x0][0x3a4] ;  /* 0x0000e900ff0edb82 */ /* 0x000e660000000800 */
[----:B------:R-:W3:Y:S05]  /*ade0*/  @!P6 LDG.E R12, desc[UR10][R4.64+0x8] ;  /* 0x0000080a040ce981 */ /* 0x000eea000c1e1900 */
[----:B0-----:R-:W0:Y:S08]  /*adf0*/  @!P6 LDC R7, c[0x0][0x3a4] ;  /* 0x0000e900ff07eb82 */ /* 0x001e300000000800 */
[----:B------:R-:W3:Y:S08]  /*ae00*/  @!P6 LDC R13, c[0x0][0x3a8] ;  /* 0x0000ea00ff0deb82 */ /* 0x000ef00000000800 */
[----:B------:R-:W2:Y:S01]  /*ae10*/  @!P5 LDC R6, c[0x0][0x3a8] ;  /* 0x0000ea00ff06db82 */ /* 0x000ea20000000800 */
[----:B-1----:R-:W-:Y:S01]  /*ae20*/  @!P5 FMUL R19, R19, R14 ;  /* 0x0000000e1313d220 */ /* 0x002fe20000400000 */
[----:B0-----:R-:W-:-:S03]  /*ae30*/  @!P6 FMUL R7, R84, R7 ;  /* 0x000000075407e220 */ /* 0x001fc60000400000 */
[----:B--2---:R-:W-:Y:S01]  /*ae40*/  @!P5 FFMA R19, R0, R6, R19 ;  /* 0x000000060013d223 */ /* 0x004fe20000000013 */
[C---:B------:R-:W-:Y:S02]  /*ae50*/  IADD3 R6, PT, PT, R3.reuse, 0x4, RZ ;  /* 0x0000000403067810 */ /* 0x040fe40007ffe0ff */
[----:B------:R-:W-:Y:S01]  /*ae60*/  IADD3 R0, PT, PT, R3, 0x3, RZ ;  /* 0x0000000303007810 */ /* 0x000fe20007ffe0ff */
[----:B---3--:R-:W-:Y:S01]  /*ae70*/  @!P6 FFMA R7, R12, R13, R7 ;  /* 0x0000000d0c07e223 */ /* 0x008fe20000000007 */
[----:B------:R-:W-:Y:S02]  /*ae80*/  @!P5 STG.E desc[UR10][R4.64+0x4], R19 ;  /* 0x000004130400d986 */ /* 0x000fe4000c10190a */
[----:B------:R-:W-:Y:S02]  /*ae90*/  ISETP.GE.AND P5, PT, R0, UR4, PT ;  /* 0x0000000400007c0c */ /* 0x000fe4000bfa6270 */
[----:B------:R0:W-:Y:S01]  /*aea0*/  @!P6 STG.E desc[UR10][R4.64+0x8], R7 ;  /* 0x000008070400e986 */ /* 0x0001e2000c10190a */
[----:B------:R-:W-:-:S10]  /*aeb0*/  ISETP.GE.AND P6, PT, R6, UR4, PT ;  /* 0x0000000406007c0c */ /* 0x000fd4000bfc6270 */
[----:B------:R-:W2:Y:S01]  /*aec0*/  @!P5 LDG.E R0, desc[UR10][R4.64+0xc] ;  /* 0x00000c0a0400d981 */ /* 0x000ea2000c1e1900 */
[----:B------:R-:W1:Y:S03]  /*aed0*/  @!P5 LDC R13, c[0x0][0x3a4] ;  /* 0x0000e900ff0ddb82 */ /* 0x000e660000000800 */
[----:B------:R-:W3:Y:S05]  /*aee0*/  @!P6 LDG.E R6, desc[UR10][R4.64+0x10] ;  /* 0x0000100a0406e981 */ /* 0x000eea000c1e1900 */
[----:B------:R-:W4:Y:S08]  /*aef0*/  @!P6 LDC R14, c[0x0][0x3a4] ;  /* 0x0000e900ff0eeb82 */ /* 0x000f300000000800 */
[----:B------:R-:W3:Y:S08]  /*af00*/  @!P6 LDC R15, c[0x0][0x3a8] ;  /* 0x0000ea00ff0feb82 */ /* 0x000ef00000000800 */
[----:B------:R-:W2:Y:S01]  /*af10*/  @!P5 LDC R12, c[0x0][0x3a8] ;  /* 0x0000ea00ff0cdb82 */ /* 0x000ea20000000800 */
[----:B-1----:R-:W-:Y:S01]  /*af20*/  @!P5 FMUL R13, R104, R13 ;  /* 0x0000000d680dd220 */ /* 0x002fe20000400000 */
[----:B----4-:R-:W-:-:S03]  /*af30*/  @!P6 FMUL R53, R53, R14 ;  /* 0x0000000e3535e220 */ /* 0x010fc60000400000 */
[----:B--2---:R-:W-:Y:S01]  /*af40*/  @!P5 FFMA R13, R0, R12, R13 ;  /* 0x0000000c000dd223 */ /* 0x004fe2000000000d */
[C---:B------:R-:W-:Y:S01]  /*af50*/  IADD3 R0, PT, PT, R3.reuse, 0x5, RZ ;  /* 0x0000000503007810 */ /* 0x040fe20007ffe0ff */
[----:B---3--:R-:W-:Y:S01]  /*af60*/  @!P6 FFMA R53, R6, R15, R53 ;  /* 0x0000000f0635e223 */ /* 0x008fe20000000035 */
[----:B------:R-:W-:Y:S02]  /*af70*/  IADD3 R6, PT, PT, R3, 0x6, RZ ;  /* 0x0000000603067810 */ /* 0x000fe40007ffe0ff */
[----:B------:R1:W-:Y:S01]  /*af80*/  @!P5 STG.E desc[UR10][R4.64+0xc], R13 ;  /* 0x00000c0d0400d986 */ /* 0x0003e2000c10190a */
[----:B------:R-:W-:-:S03]  /*af90*/  ISETP.GE.AND P5, PT, R0, UR4, PT ;  /* 0x0000000400007c0c */ /* 0x000fc6000bfa6270 */
[----:B------:R1:W-:Y:S01]  /*afa0*/  @!P6 STG.E desc[UR10][R4.64+0x10], R53 ;  /* 0x000010350400e986 */ /* 0x0003e2000c10190a */
[----:B------:R-:W-:-:S09]  /*afb0*/  ISETP.GE.AND P6, PT, R6, UR4, PT ;  /* 0x0000000406007c0c */ /* 0x000fd2000bfc6270 */
[----:B------:R-:W2:Y:S01]  /*afc0*/  @!P5 LDG.E R0, desc[UR10][R4.64+0x14] ;  /* 0x0000140a0400d981 */ /* 0x000ea2000c1e1900 */
[----:B------:R-:W3:Y:S03]  /*afd0*/  @!P5 LDC R12, c[0x0][0x3a4] ;  /* 0x0000e900ff0cdb82 */ /* 0x000ee60000000800 */
[----:B------:R-:W4:Y:S05]  /*afe0*/  @!P6 LDG.E R6, desc[UR10][R4.64+0x18] ;  /* 0x0000180a0406e981 */ /* 0x000f2a000c1e1900 */
[----:B0-----:R-:W0:Y:S08]  /*aff0*/  @!P6 LDC R7, c[0x0][0x3a4] ;  /* 0x0000e900ff07eb82 */ /* 0x001e300000000800 */
[----:B------:R-:W4:Y:S08]  /*b000*/  @!P6 LDC R15, c[0x0][0x3a8] ;  /* 0x0000ea00ff0feb82 */ /* 0x000f300000000800 */
[----:B------:R-:W2:Y:S01]  /*b010*/  @!P5 LDC R14, c[0x0][0x3a8] ;  /* 0x0000ea00ff0edb82 */ /* 0x000ea20000000800 */
[----:B---3--:R-:W-:Y:S01]  /*b020*/  @!P5 FMUL R101, R101, R12 ;  /* 0x0000000c6565d220 */ /* 0x008fe20000400000 */
[----:B0-----:R-:W-:-:S03]  /*b030*/  @!P6 FMUL R7, R52, R7 ;  /* 0x000000073407e220 */ /* 0x001fc60000400000 */
[----:B--2---:R-:W-:Y:S01]  /*b040*/  @!P5 FFMA R101, R0, R14, R101 ;  /* 0x0000000e0065d223 */ /* 0x004fe20000000065 */
[----:B------:R-:W-:Y:S01]  /*b050*/  IADD3 R0, PT, PT, R3, 0x7, RZ ;  /* 0x0000000703007810 */ /* 0x000fe20007ffe0ff */
[----:B----4-:R-:W-:-:S03]  /*b060*/  @!P6 FFMA R7, R6, R15, R7 ;  /* 0x0000000f0607e223 */ /* 0x010fc60000000007 */
[----:B------:R1:W-:Y:S01]  /*b070*/  @!P5 STG.E desc[UR10][R4.64+0x14], R101 ;  /* 0x000014650400d986 */ /* 0x0003e2000c10190a */
[----:B------:R-:W-:-:S03]  /*b080*/  ISETP.GE.AND P5, PT, R0, UR4, PT ;  /* 0x0000000400007c0c */ /* 0x000fc6000bfa6270 */
[----:B------:R1:W-:Y:S10]  /*b090*/  @!P6 STG.E desc[UR10][R4.64+0x18], R7 ;  /* 0x000018070400e986 */ /* 0x0003f4000c10190a */
[----:B------:R-:W-:Y:S05]  /*b0a0*/  @P5 BRA `(.L_x_25) ;  /* 0x0000000000185947 */ /* 0x000fea0003800000 */
[----:B------:R-:W2:Y:S01]  /*b0b0*/  LDG.E R0, desc[UR10][R4.64+0x1c] ;  /* 0x00001c0a04007981 */ /* 0x000ea2000c1e1900 */
[----:B------:R-:W0:Y:S01]  /*b0c0*/  LDCU UR4, c[0x0][0x3a4] ;  /* 0x00007480ff0477ac */ /* 0x000e220008000800 */
[----:B------:R-:W2:Y:S01]  /*b0d0*/  LDCU UR5, c[0x0][0x3a8] ;  /* 0x00007500ff0577ac */ /* 0x000ea20008000800 */
[----:B0-----:R-:W-:-:S04]  /*b0e0*/  FMUL R23, R23, UR4 ;  /* 0x0000000417177c20 */ /* 0x001fc80008400000 */
[----:B--2---:R-:W-:-:S05]  /*b0f0*/  FFMA R23, R0, UR5, R23 ;  /* 0x0000000500177c23 */ /* 0x004fca0008000017 */
[----:B------:R2:W-:Y:S02]  /*b100*/  STG.E desc[UR10][R4.64+0x1c], R23 ;  /* 0x00001c1704007986 */ /* 0x0005e4000c10190a */
.L_x_25:
[----:B------:R-:W-:Y:S05]  /*b110*/  BSYNC.RECONVERGENT B0 ;  /* 0x0000000000007941 */ /* 0x000fea0003800200 */
.L_x_24:
[----:B------:R-:W-:Y:S04]  /*b120*/  BSSY.RECONVERGENT B0, `(.L_x_26) ;  /* 0x000004d000007945 */ /* 0x000fe80003800200 */
[----:B------:R-:W-:Y:S05]  /*b130*/  @P4 BRA `(.L_x_27) ;  /* 0x00000004002c4947 */ /* 0x000fea0003800000 */
[----:B------:R-:W4:Y:S01]  /*b140*/  LDCU UR4, c[0x0][0x3a0] ;  /* 0x00007400ff0477ac */ /* 0x000f220008000800 */
[----:B------:R-:W5:Y:S01]  /*b150*/  LDCU.64 UR8, c[0x0][0x390] ;  /* 0x00007200ff0877ac */ /* 0x000f620008000a00 */
[----:B----4-:R-:W-:Y:S01]  /*b160*/  ISETP.GE.AND P5, PT, R3, UR4, PT ;  /* 0x0000000403007c0c */ /* 0x010fe2000bfa6270 */
[----:B------:R-:W-:-:S12]  /*b170*/  IMAD R0, R11, UR4, RZ ;  /* 0x000000040b007c24 */ /* 0x000fd8000f8e02ff */
[----:B01-3--:R-:W0:Y:S01]  /*b180*/  @!P5 LDC.64 R6, c[0x0][0x390] ;  /* 0x0000e400ff06db82 */ /* 0x00be220000000a00 */
[----:B--2---:R-:W-:-:S07]  /*b190*/  @!P5 IADD3 R5, PT, PT, R3, R0, RZ ;  /* 0x000000000305d210 */ /* 0x004fce0007ffe0ff */
[----:B------:R-:W1:Y:S01]  /*b1a0*/  @!P5 LDC R11, c[0x0][0x3a8] ;  /* 0x0000ea00ff0bdb82 */ /* 0x000e620000000800 */
[----:B0-----:R-:W-:-:S07]  /*b1b0*/  @!P5 IMAD.WIDE R6, R5, 0x4, R6 ;  /* 0x000000040506d825 */ /* 0x001fce00078e0206 */
[----:B------:R-:W0:Y:S01]  /*b1c0*/  @!P5 LDC R5, c[0x0][0x3a4] ;  /* 0x0000e900ff05db82 */ /* 0x000e220000000800 */
[----:B------:R-:W1:Y:S01]  /*b1d0*/  @!P5 LDG.E R4, desc[UR10][R6.64] ;  /* 0x0000000a0604d981 */ /* 0x000e62000c1e1900 */
[C---:B------:R-:W-:Y:S02]  /*b1e0*/  IADD3 R12, PT, PT, R3.reuse, 0x1, RZ ;  /* 0x00000001030c7810 */ /* 0x040fe40007ffe0ff */
[C---:B------:R-:W-:Y:S02]  /*b1f0*/  IADD3 R13, PT, PT, R3.reuse, 0x3, RZ ;  /* 0x00000003030d7810 */ /* 0x040fe40007ffe0ff */
[----:B------:R-:W-:Y:S02]  /*b200*/  ISETP.GE.AND P6, PT, R12, UR4, PT ;  /* 0x000000040c007c0c */ /* 0x000fe4000bfc6270 */
[----:B------:R-:W-:Y:S01]  /*b210*/  IADD3 R12, PT, PT, R3, 0x2, RZ ;  /* 0x00000002030c7810 */ /* 0x000fe20007ffe0ff */
[----:B0-----:R-:W-:-:S04]  /*b220*/  @!P5 FMUL R5, R22, R5 ;  /* 0x000000051605d220 */ /* 0x001fc80000400000 */
[----:B-1----:R-:W-:Y:S01]  /*b230*/  @!P5 FFMA R11, R4, R11, R5 ;  /* 0x0000000b040bd223 */ /* 0x002fe20000000005 */
[----:B------:R-:W-:Y:S02]  /*b240*/  SHF.R.S32.HI R4, RZ, 0x1f, R0 ;  /* 0x0000001fff047819 */ /* 0x000fe40000011400 */
[C---:B------:R-:W-:Y:S02]  /*b250*/  IADD3 R0, P4, PT, R3.reuse, R0, RZ ;  /* 0x0000000003007210 */ /* 0x040fe40007f9e0ff */
[----:B------:R0:W-:Y:S02]  /*b260*/  @!P5 STG.E desc[UR10][R6.64], R11 ;  /* 0x0000000b0600d986 */ /* 0x0001e4000c10190a */
[----:B------:R-:W-:Y:S02]  /*b270*/  LEA.HI.X.SX32 R5, R3, R4, 0x1, P4 ;  /* 0x0000000403057211 */ /* 0x000fe400020f0eff */
[----:B-----5:R-:W-:Y:S02]  /*b280*/  LEA R4, P5, R0, UR8, 0x2 ;  /* 0x0000000800047c11 */ /* 0x020fe4000f8a10ff */
[----:B------:R-:W-:-:S02]  /*b290*/  ISETP.GE.AND P4, PT, R12, UR4, PT ;  /* 0x000000040c007c0c */ /* 0x000fc4000bf86270 */
[----:B------:R-:W-:Y:S02]  /*b2a0*/  LEA.HI.X R5, R0, UR9, R5, 0x2, P5 ;  /* 0x0000000900057c11 */ /* 0x000fe4000a8f1405 */
[----:B------:R-:W-:Y:S01]  /*b2b0*/  ISETP.GE.AND P5, PT, R13, UR4, PT ;  /* 0x000000040d007c0c */ /* 0x000fe2000bfa6270 */
[----:B0-----:R-:W0:Y:S02]  /*b2c0*/  @!P6 LDC R7, c[0x0][0x3a4] ;  /* 0x0000e900ff07eb82 */ /* 0x001e240000000800 */
[----:B------:R-:W2:Y:S06]  /*b2d0*/  @!P6 LDG.E R0, desc[UR10][R4.64+0x4] ;  /* 0x0000040a0400e981 */ /* 0x000eac000c1e1900 */
[----:B------:R-:W3:Y:S01]  /*b2e0*/  @!P4 LDG.E R12, desc[UR10][R4.64+0x8] ;  /* 0x0000080a040cc981 */ /* 0x000ee2000c1e1900 */
[----:B------:R-:W2:Y:S03]  /*b2f0*/  @!P6 LDC R6, c[0x0][0x3a8] ;  /* 0x0000ea00ff06eb82 */ /* 0x000ea60000000800 */
[----:B------:R-:W4:Y:S05]  /*b300*/  @!P5 LDG.E R13, desc[UR10][R4.64+0xc] ;  /* 0x00000c0a040dd981 */ /* 0x000f2a000c1e1900 */
[----:B------:R-:W1:Y:S08]  /*b310*/  @!P5 LDC R16, c[0x0][0x3a4] ;  /* 0x0000e900ff10db82 */ /* 0x000e700000000800 */
[----:B------:R-:W5:Y:S01]  /*b320*/  @!P4 LDC R11, c[0x0][0x3a4] ;  /* 0x0000e900ff0bcb82 */ /* 0x000f620000000800 */
[----:B0-----:R-:W-:-:S07]  /*b330*/  @!P6 FMUL R7, R78, R7 ;  /* 0x000000074e07e220 */ /* 0x001fce0000400000 */
[----:B------:R-:W4:Y:S08]  /*b340*/  @!P5 LDC R15, c[0x0][0x3a8] ;  /* 0x0000ea00ff0fdb82 */ /* 0x000f300000000800 */
[----:B------:R-:W3:Y:S01]  /*b350*/  @!P4 LDC R14, c[0x0][0x3a8] ;  /* 0x0000ea00ff0ecb82 */ /* 0x000ee20000000800 */
[----:B-----5:R-:W-:Y:S01]  /*b360*/  @!P4 FMUL R11, R102, R11 ;  /* 0x0000000b660bc220 */ /* 0x020fe20000400000 */
[----:B--2---:R-:W-:Y:S01]  /*b370*/  @!P6 FFMA R7, R0, R6, R7 ;  /* 0x000000060007e223 */ /* 0x004fe20000000007 */
[----:B-1----:R-:W-:Y:S01]  /*b380*/  @!P5 FMUL R0, R105, R16 ;  /* 0x000000106900d220 */ /* 0x002fe20000400000 */
[----:B------:R-:W-:-:S03]  /*b390*/  IADD3 R6, PT, PT, R3, 0x4, RZ ;  /* 0x0000000403067810 */ /* 0x000fc60007ffe0ff */
[----:B------:R0:W-:Y:S01]  /*b3a0*/  @!P6 STG.E desc[UR10][R4.64+0x4], R7 ;  /* 0x000004070400e986 */ /* 0x0001e2000c10190a */
[----:B------:R-:W-:Y:S01]  /*b3b0*/  ISETP.GE.AND P6, PT, R6, UR4, PT ;  /* 0x0000000406007c0c */ /* 0x000fe2000bfc6270 */
[----:B---3--:R-:W-:Y:S01]  /*b3c0*/  @!P4 FFMA R11, R12, R14, R11 ;  /* 0x0000000e0c0bc223 */ /* 0x008fe2000000000b */
[----:B------:R-:W-:Y:S01]  /*b3d0*/  IADD3 R6, PT, PT, R3, 0x6, RZ ;  /* 0x0000000603067810 */ /* 0x000fe20007ffe0ff */
[----:B----4-:R-:W-:Y:S01]  /*b3e0*/  @!P5 FFMA R13, R13, R15, R0 ;  /* 0x0000000f0d0dd223 */ /* 0x010fe20000000000 */
[----:B------:R-:W-:Y:S02]  /*b3f0*/  IADD3 R0, PT, PT, R3, 0x5, RZ ;  /* 0x0000000503007810 */ /* 0x000fe40007ffe0ff */
[----:B------:R1:W-:Y:S02]  /*b400*/  @!P4 STG.E desc[UR10][R4.64+0x8], R11 ;  /* 0x0000080b0400c986 */ /* 0x0003e4000c10190a */
[----:B------:R-:W-:Y:S02]  /*b410*/  ISETP.GE.AND P4, PT, R0, UR4, PT ;  /* 0x0000000400007c0c */ /* 0x000fe4000bf86270 */
[----:B------:R4:W-:Y:S01]  /*b420*/  @!P5 STG.E desc[UR10][R4.64+0xc], R13 ;  /* 0x00000c0d0400d986 */ /* 0x0009e2000c10190a */
[----:B------:R-:W-:-:S02]  /*b430*/  ISETP.GE.AND P5, PT, R6, UR4, PT ;  /* 0x0000000406007c0c */ /* 0x000fc4000bfa6270 */
[----:B0-----:R-:W0:Y:S01]  /*b440*/  @!P6 LDC R7, c[0x0][0x3a4] ;  /* 0x0000e900ff07eb82 */ /* 0x001e220000000800 */
[----:B------:R-:W2:Y:S07]  /*b450*/  @!P6 LDG.E R0, desc[UR10][R4.64+0x10] ;  /* 0x0000100a0400e981 */ /* 0x000eae000c1e1900 */
[----:B------:R-:W2:Y:S01]  /*b460*/  @!P6 LDC R14, c[0x0][0x3a8] ;  /* 0x0000ea00ff0eeb82 */ /* 0x000ea20000000800 */
[----:B------:R-:W3:Y:S04]  /*b470*/  @!P4 LDG.E R6, desc[UR10][R4.64+0x14] ;  /* 0x0000140a0406c981 */ /* 0x000ee8000c1e1900 */
[----:B------:R-:W5:Y:S03]  /*b480*/  @!P5 LDG.E R12, desc[UR10][R4.64+0x18] ;  /* 0x0000180a040cd981 */ /* 0x000f66000c1e1900 */
[----:B------:R-:W4:Y:S08]  /*b490*/  @!P5 LDC R22, c[0x0][0x3a4] ;  /* 0x0000e900ff16db82 */ /* 0x000f300000000800 */
[----:B------:R-:W4:Y:S01]  /*b4a0*/  @!P4 LDC R16, c[0x0][0x3a4] ;  /* 0x0000e900ff10cb82 */ /* 0x000f220000000800 */
[----:B0-----:R-:W-:-:S07]  /*b4b0*/  @!P6 FMUL R7, R120, R7 ;  /* 0x000000077807e220 */ /* 0x001fce0000400000 */
[----:B------:R-:W5:Y:S08]  /*b4c0*/  @!P5 LDC R15, c[0x0][0x3a8] ;  /* 0x0000ea00ff0fdb82 */ /* 0x000f700000000800 */
[----:B-1----:R-:W3:Y:S01]  /*b4d0*/  @!P4 LDC R11, c[0x0][0x3a8] ;  /* 0x0000ea00ff0bcb82 */ /* 0x002ee20000000800 */
[----:B----4-:R-:W-:Y:S01]  /*b4e0*/  @!P5 FMUL R85, R85, R22 ;  /* 0x000000165555d220 */ /* 0x010fe20000400000 */
[----:B------:R-:W-:Y:S01]  /*b4f0*/  @!P4 FMUL R113, R113, R16 ;  /* 0x000000107171c220 */ /* 0x000fe20000400000 */
[----:B--2---:R-:W-:Y:S01]  /*b500*/  @!P6 FFMA R7, R0, R14, R7 ;  /* 0x0000000e0007e223 */ /* 0x004fe20000000007 */
[----:B------:R-:W-:-:S04]  /*b510*/  IADD3 R0, PT, PT, R3, 0x7, RZ ;  /* 0x0000000703007810 */ /* 0x000fc80007ffe0ff */
[----:B------:R4:W-:Y:S01]  /*b520*/  @!P6 STG.E desc[UR10][R4.64+0x10], R7 ;  /* 0x000010070400e986 */ /* 0x0009e2000c10190a */
[----:B---3--:R-:W-:Y:S01]  /*b530*/  @!P4 FFMA R113, R6, R11, R113 ;  /* 0x0000000b0671c223 */ /* 0x008fe20000000071 */
[----:B-----5:R-:W-:-:S04]  /*b540*/  @!P5 FFMA R85, R12, R15, R85 ;  /* 0x0000000f0c55d223 */ /* 0x020fc80000000055 */
[----:B------:R4:W-:Y:S01]  /*b550*/  @!P4 STG.E desc[UR10][R4.64+0x14], R113 ;  /* 0x000014710400c986 */ /* 0x0009e2000c10190a */
[----:B------:R-:W-:-:S03]  /*b560*/  ISETP.GE.AND P4, PT, R0, UR4, PT ;  /* 0x0000000400007c0c */ /* 0x000fc6000bf86270 */
[----:B------:R4:W-:Y:S10]  /*b570*/  @!P5 STG.E desc[UR10][R4.64+0x18], R85 ;  /* 0x000018550400d986 */ /* 0x0009f4000c10190a */
[----:B------:R-:W-:Y:S05]  /*b580*/  @P4 BRA `(.L_x_27) ;  /* 0x0000000000184947 */ /* 0x000fea0003800000 */
[----:B------:R-:W2:Y:S01]  /*b590*/  LDG.E R0, desc[UR10][R4.64+0x1c] ;  /* 0x00001c0a04007981 */ /* 0x000ea2000c1e1900 */
[----:B------:R-:W4:Y:S01]  /*b5a0*/  LDCU UR4, c[0x0][0x3a4] ;  /* 0x00007480ff0477ac */ /* 0x000f220008000800 */
[----:B------:R-:W2:Y:S01]  /*b5b0*/  LDCU UR5, c[0x0][0x3a8] ;  /* 0x00007500ff0577ac */ /* 0x000ea20008000800 */
[----:B----4-:R-:W-:-:S04]  /*b5c0*/  FMUL R7, R86, UR4 ;  /* 0x0000000456077c20 */ /* 0x010fc80008400000 */
[----:B--2---:R-:W-:-:S05]  /*b5d0*/  FFMA R7, R0, UR5, R7 ;  /* 0x0000000500077c23 */ /* 0x004fca0008000007 */
[----:B------:R0:W-:Y:S02]  /*b5e0*/  STG.E desc[UR10][R4.64+0x1c], R7 ;  /* 0x00001c0704007986 */ /* 0x0001e4000c10190a */
.L_x_27:
[----:B------:R-:W-:Y:S05]  /*b5f0*/  BSYNC.RECONVERGENT B0 ;  /* 0x0000000000007941 */ /* 0x000fea0003800200 */
.L_x_26:
[----:B------:R-:W-:Y:S04]  /*b600*/  BSSY.RECONVERGENT B0, `(.L_x_28) ;  /* 0x000004d000007945 */ /* 0x000fe80003800200 */
[----:B------:R-:W-:Y:S05]  /*b610*/  @P0 BRA `(.L_x_29) ;  /* 0x00000004002c0947 */ /* 0x000fea0003800000 */
[----:B------:R-:W5:Y:S01]  /*b620*/  LDCU UR4, c[0x0][0x3a0] ;  /* 0x00007400ff0477ac */ /* 0x000f620008000800 */
[----:B------:R-:W2:Y:S01]  /*b630*/  LDCU.64 UR8, c[0x0][0x390] ;  /* 0x00007200ff0877ac */ /* 0x000ea20008000a00 */
[----:B-----5:R-:W-:Y:S01]  /*b640*/  ISETP.GE.AND P5, PT, R3, UR4, PT ;  /* 0x0000000403007c0c */ /* 0x020fe2000bfa6270 */
[----:B------:R-:W-:-:S12]  /*b650*/  IMAD R10, R10, UR4, RZ ;  /* 0x000000040a0a7c24 */ /* 0x000fd8000f8e02ff */
[----:B01-34-:R-:W0:Y:S01]  /*b660*/  @!P5 LDC.64 R6, c[0x0][0x390] ;  /* 0x0000e400ff06db82 */ /* 0x01be220000000a00 */
[----:B--2---:R-:W-:-:S07]  /*b670*/  @!P5 IADD3 R5, PT, PT, R3, R10, RZ ;  /* 0x0000000a0305d210 */ /* 0x004fce0007ffe0ff */
[----:B------:R-:W1:Y:S08]  /*b680*/  @!P5 LDC R12, c[0x0][0x3a4] ;  /* 0x0000e900ff0cdb82 */ /* 0x000e700000000800 */
[----:B------:R-:W2:Y:S01]  /*b690*/  @!P5 LDC R11, c[0x0][0x3a8] ;  /* 0x0000ea00ff0bdb82 */ /* 0x000ea20000000800 */
[----:B0-----:R-:W-:-:S05]  /*b6a0*/  @!P5 IMAD.WIDE R6, R5, 0x4, R6 ;  /* 0x000000040506d825 */ /* 0x001fca00078e0206 */
[----:B------:R-:W2:Y:S01]  /*b6b0*/  @!P5 LDG.E R0, desc[UR10][R6.64] ;  /* 0x0000000a0600d981 */ /* 0x000ea2000c1e1900 */
[C---:B------:R-:W-:Y:S02]  /*b6c0*/  IADD3 R13, PT, PT, R3.reuse, 0x2, RZ ;  /* 0x00000002030d7810 */ /* 0x040fe40007ffe0ff */
[----:B------:R-:W-:Y:S01]  /*b6d0*/  IADD3 R5, PT, PT, R3, 0x1, RZ ;  /* 0x0000000103057810 */ /* 0x000fe20007ffe0ff */
[----:B-1----:R-:W-:Y:S01]  /*b6e0*/  @!P5 FMUL R21, R21, R12 ;  /* 0x0000000c1515d220 */ /* 0x002fe20000400000 */
[----:B------:R-:W-:Y:S02]  /*b6f0*/  SHF.R.S32.HI R4, RZ, 0x1f, R10 ;  /* 0x0000001fff047819 */ /* 0x000fe4000001140a */
[----:B------:R-:W-:Y:S02]  /*b700*/  IADD3 R10, P6, PT, R3, R10, RZ ;  /* 0x0000000a030a7210 */ /* 0x000fe40007fde0ff */
[----:B------:R-:W-:Y:S02]  /*b710*/  ISETP.GE.AND P4, PT, R13, UR4, PT ;  /* 0x000000040d007c0c */ /* 0x000fe4000bf86270 */
[----:B------:R-:W-:-:S02]  /*b720*/  ISETP.GE.AND P0, PT, R5, UR4, PT ;  /* 0x0000000405007c0c */ /* 0x000fc4000bf06270 */
[----:B------:R-:W-:Y:S02]  /*b730*/  LEA.HI.X.SX32 R5, R3, R4, 0x1, P6 ;  /* 0x0000000403057211 */ /* 0x000fe400030f0eff */
[----:B------:R-:W-:-:S04]  /*b740*/  LEA R4, P6, R10, UR8, 0x2 ;  /* 0x000000080a047c11 */ /* 0x000fc8000f8c10ff */
[----:B------:R-:W-:-:S03]  /*b750*/  LEA.HI.X R5, R10, UR9, R5, 0x2, P6 ;  /* 0x000000090a057c11 */ /* 0x000fc6000b0f1405 */
[----:B------:R-:W0:Y:S08]  /*b760*/  @!P4 LDC R14, c[0x0][0x3a4] ;  /* 0x0000e900ff0ecb82 */ /* 0x000e300000000800 */
[----:B------:R-:W1:Y:S08]  /*b770*/  @!P4 LDC R13, c[0x0][0x3a8] ;  /* 0x0000ea00ff0dcb82 */ /* 0x000e700000000800 */
[----:B------:R-:W3:Y:S01]  /*b780*/  @!P0 LDC R12, c[0x0][0x3a8] ;  /* 0x0000ea00ff0c8b82 */ /* 0x000ee20000000800 */
[----:B--2---:R-:W-:-:S07]  /*b790*/  @!P5 FFMA R21, R0, R11, R21 ;  /* 0x0000000b0015d223 */ /* 0x004fce0000000015 */
[----:B------:R-:W2:Y:S01]  /*b7a0*/  @!P0 LDC R11, c[0x0][0x3a4] ;  /* 0x0000e900ff0b8b82 */ /* 0x000ea20000000800 */
[----:B------:R4:W-:Y:S04]  /*b7b0*/  @!P5 STG.E desc[UR10][R6.64], R21 ;  /* 0x000000150600d986 */ /* 0x0009e8000c10190a */
[----:B------:R-:W1:Y:S04]  /*b7c0*/  @!P4 LDG.E R10, desc[UR10][R4.64+0x8] ;  /* 0x0000080a040ac981 */ /* 0x000e68000c1e1900 */
[----:B------:R-:W3:Y:S01]  /*b7d0*/  @!P0 LDG.E R0, desc[UR10][R4.64+0x4] ;  /* 0x0000040a04008981 */ /* 0x000ee2000c1e1900 */
[----:B0-----:R-:W-:Y:S01]  /*b7e0*/  @!P4 FMUL R89, R89, R14 ;  /* 0x0000000e5959c220 */ /* 0x001fe20000400000 */
[----:B----4-:R-:W-:-:S02]  /*b7f0*/  IADD3 R6, PT, PT, R3, 0x4, RZ ;  /* 0x0000000403067810 */ /* 0x010fc40007ffe0ff */
[C---:B------:R-:W-:Y:S02]  /*b800*/  IADD3 R15, PT, PT, R3.reuse, 0x3, RZ ;  /* 0x00000003030f7810 */ /* 0x040fe40007ffe0ff */
[----:B------:R-:W-:Y:S02]  /*b810*/  ISETP.GE.AND P6, PT, R6, UR4, PT ;  /* 0x0000000406007c0c */ /* 0x000fe4000bfc6270 */
[----:B------:R-:W-:Y:S01]  /*b820*/  IADD3 R6, PT, PT, R3, 0x6, RZ ;  /* 0x0000000603067810 */ /* 0x000fe20007ffe0ff */
[----:B--2---:R-:W-:Y:S01]  /*b830*/  @!P0 FMUL R11, R20, R11 ;  /* 0x0000000b140b8220 */ /* 0x004fe20000400000 */
[----:B------:R-:W-:-:S09]  /*b840*/  ISETP.GE.AND P5, PT, R15, UR4, PT ;  /* 0x000000040f007c0c */ /* 0x000fd2000bfa6270 */
[----:B------:R-:W0:Y:S08]  /*b850*/  @!P6 LDC R15, c[0x0][0x3a4] ;  /* 0x0000e900ff0feb82 */ /* 0x000e300000000800 */
[----:B------:R-:W2:Y:S08]  /*b860*/  @!P5 LDC R7, c[0x0][0x3a4] ;  /* 0x0000e900ff07db82 */ /* 0x000eb00000000800 */
[----:B------:R-:W4:Y:S01]  /*b870*/  @!P6 LDC R14, c[0x0][0x3a8] ;  /* 0x0000ea00ff0eeb82 */ /* 0x000f220000000800 */
[----:B-1----:R-:W-:-:S07]  /*b880*/  @!P4 FFMA R89, R10, R13, R89 ;  /* 0x0000000d0a59c223 */ /* 0x002fce0000000059 */
[----:B------:R-:W1:Y:S01]  /*b890*/  @!P5 LDC R13, c[0x0][0x3a8] ;  /* 0x0000ea00ff0ddb82 */ /* 0x000e620000000800 */
[----:B---3--:R-:W-:Y:S01]  /*b8a0*/  @!P0 FFMA R11, R0, R12, R11 ;  /* 0x0000000c000b8223 */ /* 0x008fe2000000000b */
[----:B------:R-:W-:Y:S01]  /*b8b0*/  @!P4 STG.E desc[UR10][R4.64+0x8], R89 ;  /* 0x000008590400c986 */ /* 0x000fe2000c10190a */
[----:B------:R-:W-:Y:S02]  /*b8c0*/  IADD3 R0, PT, PT, R3, 0x5, RZ ;  /* 0x0000000503007810 */ /* 0x000fe40007ffe0ff */
[----:B------:R-:W-:Y:S01]  /*b8d0*/  ISETP.GE.AND P4, PT, R6, UR4, PT ;  /* 0x0000000406007c0c */ /* 0x000fe2000bf86270 */
[----:B------:R0:W-:Y:S01]  /*b8e0*/  @!P0 STG.E desc[UR10][R4.64+0x4], R11 ;  /* 0x0000040b04008986 */ /* 0x0001e2000c10190a */
[----:B------:R-:W-:-:S03]  /*b8f0*/  ISETP.GE.AND P0, PT, R0, UR4, PT ;  /* 0x0000000400007c0c */ /* 0x000fc6000bf06270 */
[----:B------:R-:W1:Y:S04]  /*b900*/  @!P5 LDG.E R0, desc[UR10][R4.64+0xc] ;  /* 0x00000c0a0400d981 */ /* 0x000e68000c1e1900 */
[----:B------:R-:W4:Y:S04]  /*b910*/  @!P6 LDG.E R6, desc[UR10][R4.64+0x10] ;  /* 0x0000100a0406e981 */ /* 0x000f28000c1e1900 */
[----:B------:R-:W3:Y:S01]  /*b920*/  @!P4 LDG.E R12, desc[UR10][R4.64+0x18] ;  /* 0x0000180a040cc981 */ /* 0x000ee2000c1e1900 */
[----:B------:R-:W5:Y:S03]  /*b930*/  @!P4 LDC R20, c[0x0][0x3a4] ;  /* 0x0000e900ff14cb82 */ /* 0x000f660000000800 */
[----:B------:R-:W3:Y:S05]  /*b940*/  @!P0 LDG.E R10, desc[UR10][R4.64+0x14] ;  /* 0x0000140a040a8981 */ /* 0x000eea000c1e1900 */
[----:B------:R-:W5:Y:S08]  /*b950*/  @!P0 LDC R16, c[0x0][0x3a4] ;  /* 0x0000e900ff108b82 */ /* 0x000f700000000800 */
[----:B------:R-:W3:Y:S08]  /*b960*/  @!P4 LDC R19, c[0x0][0x3a8] ;  /* 0x0000ea00ff13cb82 */ /* 0x000ef00000000800 */
[----:B------:R-:W3:Y:S01]  /*b970*/  @!P0 LDC R17, c[0x0][0x3a8] ;  /* 0x0000ea00ff118b82 */ /* 0x000ee20000000800 */
[----:B--2---:R-:W-:Y:S01]  /*b980*/  @!P5 FMUL R7, R106, R7 ;  /* 0x000000076a07d220 */ /* 0x004fe20000400000 */
[----:B0-----:R-:W-:Y:S01]  /*b990*/  @!P6 FMUL R11, R98, R15 ;  /* 0x0000000f620be220 */ /* 0x001fe20000400000 */
[----:B-----5:R-:W-:Y:S01]  /*b9a0*/  @!P4 FMUL R97, R97, R20 ;  /* 0x000000146161c220 */ /* 0x020fe20000400000 */
[----:B------:R-:W-:Y:S01]  /*b9b0*/  @!P0 FMUL R95, R95, R16 ;  /* 0x000000105f5f8220 */ /* 0x000fe20000400000 */
[----:B-1----:R-:W-:Y:S01]  /*b9c0*/  @!P5 FFMA R7, R0, R13, R7 ;  /* 0x0000000d0007d223 */ /* 0x002fe20000000007 */
[----:B----4-:R-:W-:Y:S01]  /*b9d0*/  @!P6 FFMA R11, R6, R14, R11 ;  /* 0x0000000e060be223 */ /* 0x010fe2000000000b */
[----:B---3--:R-:W-:-:S03]  /*b9e0*/  @!P4 FFMA R97, R12, R19, R97 ;  /* 0x000000130c61c223 */ /* 0x008fc60000000061 */
[----:B------:R0:W-:Y:S01]  /*b9f0*/  @!P5 STG.E desc[UR10][R4.64+0xc], R7 ;  /* 0x00000c070400d986 */ /* 0x0001e2000c10190a */
[----:B------:R-:W-:Y:S01]  /*ba00*/  IADD3 R0, PT, PT, R3, 0x7, RZ ;  /* 0x0000000703007810 */ /* 0x000fe20007ffe0ff */
[----:B------:R-:W-:Y:S02]  /*ba10*/  @!P0 FFMA R95, R10, R17, R95 ;  /* 0x000000110a5f8223 */ /* 0x000fe4000000005f */
[----:B------:R0:W-:Y:S04]  /*ba20*/  @!P6 STG.E desc[UR10][R4.64+0x10], R11 ;  /* 0x0000100b0400e986 */ /* 0x0001e8000c10190a */
[----:B------:R0:W-:Y:S04]  /*ba30*/  @!P4 STG.E desc[UR10][R4.64+0x18], R97 ;  /* 0x000018610400c986 */ /* 0x0001e8000c10190a */
        /* <DEDUP_REMOVED lines=9> */
.L_x_29:
[----:B------:R-:W-:Y:S05]  /*bad0*/  BSYNC.RECONVERGENT B0 ;  /* 0x0000000000007941 */ /* 0x000fea0003800200 */
.L_x_28:
        /* <DEDUP_REMOVED lines=13> */
[----:B------:R-:W-:Y:S01]  /*bbb0*/  SHF.R.S32.HI R4, RZ, 0x1f, R0 ;  /* 0x0000001fff047819 */ /* 0x000fe20000011400 */
[----:B-1----:R-:W-:Y:S01]  /*bbc0*/  @!P4 FMUL R76, R76, R11 ;  /* 0x0000000b4c4cc220 */ /* 0x002fe20000400000 */
[----:B------:R-:W-:Y:S02]  /*bbd0*/  IADD3 R0, P1, PT, R3, R0, RZ ;  /* 0x0000000003007210 */ /* 0x000fe40007f3e0ff */
[----:B------:R-:W-:Y:S02]  /*bbe0*/  ISETP.GE.AND P0, PT, R5, UR4, PT ;  /* 0x0000000405007c0c */ /* 0x000fe4000bf06270 */
[----:B------:R-:W-:Y:S02]  /*bbf0*/  LEA.HI.X.SX32 R5, R3, R4, 0x1, P1 ;  /* 0x0000000403057211 */ /* 0x000fe400008f0eff */
[----:B------:R-:W-:-:S04]  /*bc00*/  LEA R4, P1, R0, UR8, 0x2 ;  /* 0x0000000800047c11 */ /* 0x000fc8000f8210ff */
[----:B------:R-:W-:-:S05]  /*bc10*/  LEA.HI.X R5, R0, UR9, R5, 0x2, P1 ;  /* 0x0000000900057c11 */ /* 0x000fca00088f1405 */
[----:B------:R-:W0:Y:S01]  /*bc20*/  @!P0 LDC R11, c[0x0][0x3a8] ;  /* 0x0000ea00ff0b8b82 */ /* 0x000e220000000800 */
[----:B--2---:R-:W-:-:S07]  /*bc30*/  @!P4 FFMA R9, R9, R10, R76 ;  /* 0x0000000a0909c223 */ /* 0x004fce000000004c */
[----:B------:R-:W1:Y:S01]  /*bc40*/  @!P0 LDC R10, c[0x0][0x3a4] ;  /* 0x0000e900ff0a8b82 */ /* 0x000e620000000800 */
[----:B------:R2:W-:Y:S04]  /*bc50*/  @!P4 STG.E desc[UR10][R6.64], R9 ;  /* 0x000000090600c986 */ /* 0x0005e8000c10190a */
[----:B------:R-:W0:Y:S01]  /*bc60*/  @!P0 LDG.E R0, desc[UR10][R4.64+0x4] ;  /* 0x0000040a04008981 */ /* 0x000e22000c1e1900 */
[----:B------:R-:W-:-:S04]  /*bc70*/  IADD3 R12, PT, PT, R3, 0x2, RZ ;  /* 0x00000002030c7810 */ /* 0x000fc80007ffe0ff */
[----:B------:R-:W-:Y:S02]  /*bc80*/  ISETP.GE.AND P6, PT, R12, UR4, PT ;  /* 0x000000040c007c0c */ /* 0x000fe4000bfc6270 */
[----:B--2---:R-:W-:Y:S01]  /*bc90*/  IADD3 R6, PT, PT, R3, 0x6, RZ ;  /* 0x0000000603067810 */ /* 0x004fe20007ffe0ff */
[----:B-1----:R-:W-:Y:S01]  /*bca0*/  @!P0 FMUL R77, R77, R10 ;  /* 0x0000000a4d4d8220 */ /* 0x002fe20000400000 */
[----:B------:R-:W-:-:S09]  /*bcb0*/  IADD3 R10, PT, PT, R3, 0x3, RZ ;  /* 0x00000003030a7810 */ /* 0x000fd20007ffe0ff */
[----:B------:R-:W1:Y:S01]  /*bcc0*/  @!P6 LDC R12, c[0x0][0x3a4] ;  /* 0x0000e900ff0ceb82 */ /* 0x000e620000000800 */
[----:B------:R-:W-:-:S07]  /*bcd0*/  ISETP.GE.AND P5, PT, R10, UR4, PT ;  /* 0x000000040a007c0c */ /* 0x000fce000bfa6270 */
[----:B------:R-:W2:Y:S08]  /*bce0*/  @!P6 LDC R7, c[0x0][0x3a8] ;  /* 0x0000ea00ff07eb82 */ /* 0x000eb00000000800 */
[----:B------:R-:W3:Y:S08]  /*bcf0*/  @!P5 LDC R13, c[0x0][0x3a4] ;  /* 0x0000e900ff0ddb82 */ /* 0x000ef00000000800 */
[----:B------:R-:W4:Y:S01]  /*bd00*/  @!P5 LDC R14, c[0x0][0x3a8] ;  /* 0x0000ea00ff0edb82 */ /* 0x000f220000000800 */
[----:B0-----:R-:W-:Y:S01]  /*bd10*/  @!P0 FFMA R77, R0, R11, R77 ;  /* 0x0000000b004d8223 */ /* 0x001fe2000000004d */
[----:B------:R-:W-:-:S02]  /*bd20*/  IADD3 R0, PT, PT, R3, 0x4, RZ ;  /* 0x0000000403007810 */ /* 0x000fc40007ffe0ff */
[----:B------:R-:W-:Y:S02]  /*bd30*/  IADD3 R11, PT, PT, R3, 0x5, RZ ;  /* 0x00000005030b7810 */ /* 0x000fe40007ffe0ff */
[----:B------:R-:W-:Y:S01]  /*bd40*/  ISETP.GE.AND P4, PT, R0, UR4, PT ;  /* 0x0000000400007c0c */ /* 0x000fe2000bf86270 */
[----:B------:R0:W-:Y:S01]  /*bd50*/  @!P0 STG.E desc[UR10][R4.64+0x4], R77 ;  /* 0x0000044d04008986 */ /* 0x0001e2000c10190a */
[----:B------:R-:W-:Y:S02]  /*bd60*/  ISETP.GE.AND P1, PT, R11, UR4, PT ;  /* 0x000000040b007c0c */ /* 0x000fe4000bf26270 */
[----:B------:R-:W-:Y:S01]  /*bd70*/  ISETP.GE.AND P0, PT, R6, UR4, PT ;  /* 0x0000000406007c0c */ /* 0x000fe2000bf06270 */
[----:B------:R-:W2:Y:S04]  /*bd80*/  @!P6 LDG.E R0, desc[UR10][R4.64+0x8] ;  /* 0x0000080a0400e981 */ /* 0x000ea8000c1e1900 */
[----:B------:R-:W4:Y:S04]  /*bd90*/  @!P5 LDG.E R6, desc[UR10][R4.64+0xc] ;  /* 0x00000c0a0406d981 */ /* 0x000f28000c1e1900 */
[----:B------:R-:W5:Y:S01]  /*bda0*/  @!P4 LDG.E R9, desc[UR10][R4.64+0x10] ;  /* 0x0000100a0409c981 */ /* 0x000f62000c1e1900 */
[----:B------:R-:W3:Y:S03]  /*bdb0*/  @!P4 LDC R15, c[0x0][0x3a4] ;  /* 0x0000e900ff0fcb82 */ /* 0x000ee60000000800 */
[----:B------:R-:W5:Y:S04]  /*bdc0*/  @!P1 LDG.E R10, desc[UR10][R4.64+0x14] ;  /* 0x0000140a040a9981 */ /* 0x000f68000c1e1900 */
[----:B------:R-:W5:Y:S01]  /*bdd0*/  @!P0 LDG.E R11, desc[UR10][R4.64+0x18] ;  /* 0x0000180a040b8981 */ /* 0x000f62000c1e1900 */
[----:B------:R-:W0:Y:S01]  /*bde0*/  @!P1 LDC R20, c[0x0][0x3a4] ;  /* 0x0000e900ff149b82 */ /* 0x000e220000000800 */
[----:B-1----:R-:W-:-:S07]  /*bdf0*/  @!P6 FMUL R79, R79, R12 ;  /* 0x0000000c4f4fe220 */ /* 0x002fce0000400000 */
[----:B------:R-:W1:Y:S08]  /*be00*/  @!P0 LDC R19, c[0x0][0x3a4] ;  /* 0x0000e900ff138b82 */ /* 0x000e700000000800 */
[----:B------:R-:W5:Y:S01]  /*be10*/  @!P4 LDC R16, c[0x0][0x3a8] ;  /* 0x0000ea00ff10cb82 */ /* 0x000f620000000800 */
[----:B---3--:R-:W-:-:S07]  /*be20*/  @!P4 FMUL R108, R108, R15 ;  /* 0x0000000f6c6cc220 */ /* 0x008fce0000400000 */
[----:B------:R-:W3:Y:S01]  /*be30*/  @!P1 LDC R17, c[0x0][0x3a8] ;  /* 0x0000ea00ff119b82 */ /* 0x000ee20000000800 */
[----:B0-----:R-:W-:-:S07]  /*be40*/  @!P1 FMUL R119, R119, R20 ;  /* 0x0000001477779220 */ /* 0x001fce0000400000 */
[----:B------:R-:W0:Y:S01]  /*be50*/  @!P0 LDC R21, c[0x0][0x3a8] ;  /* 0x0000ea00ff158b82 */ /* 0x000e220000000800 */
[----:B-1----:R-:W-:Y:S01]  /*be60*/  @!P0 FMUL R92, R92, R19 ;  /* 0x000000135c5c8220 */ /* 0x002fe20000400000 */
[----:B--2---:R-:W-:Y:S01]  /*be70*/  @!P6 FFMA R79, R0, R7, R79 ;  /* 0x00000007004fe223 */ /* 0x004fe2000000004f */
[----:B------:R-:W-:Y:S01]  /*be80*/  @!P5 FMUL R7, R80, R13 ;  /* 0x0000000d5007d220 */ /* 0x000fe20000400000 */
[----:B------:R-:W-:-:S03]  /*be90*/  IADD3 R0, PT, PT, R3, 0x7, RZ ;  /* 0x0000000703007810 */ /* 0x000fc60007ffe0ff */
[----:B----4-:R-:W-:Y:S01]  /*bea0*/  @!P5 FFMA R7, R6, R14, R7 ;  /* 0x0000000e0607d223 */ /* 0x010fe20000000007 */
[----:B------:R1:W-:Y:S01]  /*beb0*/  @!P6 STG.E desc[UR10][R4.64+0x8], R79 ;  /* 0x0000084f0400e986 */ /* 0x0003e2000c10190a */
[----:B-----5:R-:W-:-:S03]  /*bec0*/  @!P4 FFMA R9, R9, R16, R108 ;  /* 0x000000100909c223 */ /* 0x020fc6000000006c */
[----:B------:R1:W-:Y:S01]  /*bed0*/  @!P5 STG.E desc[UR10][R4.64+0xc], R7 ;  /* 0x00000c070400d986 */ /* 0x0003e2000c10190a */
[----:B---3--:R-:W-:-:S03]  /*bee0*/  @!P1 FFMA R119, R10, R17, R119 ;  /* 0x000000110a779223 */ /* 0x008fc60000000077 */
[----:B------:R1:W-:Y:S01]  /*bef0*/  @!P4 STG.E desc[UR10][R4.64+0x10], R9 ;  /* 0x000010090400c986 */ /* 0x0003e2000c10190a */
[----:B0-----:R-:W-:-:S03]  /*bf00*/  @!P0 FFMA R11, R11, R21, R92 ;  /* 0x000000150b0b8223 */ /* 0x001fc6000000005c */
[----:B------:R1:W-:Y:S04]  /*bf10*/  @!P1 STG.E desc[UR10][R4.64+0x14], R119 ;  /* 0x0000147704009986 */ /* 0x0003e8000c10190a */
[----:B------:R1:W-:Y:S01]  /*bf20*/  @!P0 STG.E desc[UR10][R4.64+0x18], R11 ;  /* 0x0000180b04008986 */ /* 0x0003e2000c10190a */
[----:B------:R-:W-:-:S13]  /*bf30*/  ISETP.GE.AND P0, PT, R0, UR4, PT ;  /* 0x0000000400007c0c */ /* 0x000fda000bf06270 */
[----:B-1----:R-:W-:Y:S05]  /*bf40*/  @P0 BRA `(.L_x_31) ;  /* 0x0000000000180947 */ /* 0x002fea0003800000 */
[----:B------:R-:W2:Y:S01]  /*bf50*/  LDG.E R0, desc[UR10][R4.64+0x1c] ;  /* 0x00001c0a04007981 */ /* 0x000ea2000c1e1900 */
[----:B------:R-:W0:Y:S01]  /*bf60*/  LDCU UR4, c[0x0][0x3a4] ;  /* 0x00007480ff0477ac */ /* 0x000e220008000800 */
[----:B------:R-:W2:Y:S01]  /*bf70*/  LDCU UR5, c[0x0][0x3a8] ;  /* 0x00007500ff0577ac */ /* 0x000ea20008000800 */
[----:B0-----:R-:W-:-:S04]  /*bf80*/  FMUL R7, R114, UR4 ;  /* 0x0000000472077c20 */ /* 0x001fc80008400000 */
[----:B--2---:R-:W-:-:S05]  /*bf90*/  FFMA R7, R0, UR5, R7 ;  /* 0x0000000500077c23 */ /* 0x004fca0008000007 */
[----:B------:R0:W-:Y:S02]  /*bfa0*/  STG.E desc[UR10][R4.64+0x1c], R7 ;  /* 0x00001c0704007986 */ /* 0x0001e4000c10190a */
.L_x_31:
[----:B------:R-:W-:Y:S05]  /*bfb0*/  BSYNC.RECONVERGENT B0 ;  /* 0x0000000000007941 */ /* 0x000fea0003800200 */
.L_x_30:
        /* <DEDUP_REMOVED lines=15> */
[----:B------:R-:W-:Y:S02]  /*c0b0*/  ISETP.GE.AND P0, PT, R4, UR4, PT ;  /* 0x0000000404007c0c */ /* 0x000fe4000bf06270 */
[----:B------:R-:W-:Y:S02]  /*c0c0*/  SHF.R.S32.HI R4, RZ, 0x1f, R8 ;  /* 0x0000001fff047819 */ /* 0x000fe40000011408 */
[----:B------:R-:W-:Y:S02]  /*c0d0*/  IADD3 R8, P4, PT, R3, R8, RZ ;  /* 0x0000000803087210 */ /* 0x000fe40007f9e0ff */
[----:B------:R-:W-:-:S02]  /*c0e0*/  ISETP.GE.AND P1, PT, R5, UR4, PT ;  /* 0x0000000405007c0c */ /* 0x000fc4000bf26270 */
[C---:B------:R-:W-:Y:S02]  /*c0f0*/  LEA.HI.X.SX32 R5, R3.reuse, R4, 0x1, P4 ;  /* 0x0000000403057211 */ /* 0x040fe400020f0eff */
[C---:B------:R-:W-:Y:S02]  /*c100*/  LEA R4, P5, R8.reuse, UR8, 0x2 ;  /* 0x0000000808047c11 */ /* 0x040fe4000f8a10ff */
[C---:B------:R-:W-:Y:S01]  /*c110*/  IADD3 R10, PT, PT, R3.reuse, 0x3, RZ ;  /* 0x00000003030a7810 */ /* 0x040fe20007ffe0ff */
[----:B------:R-:W0:Y:S01]  /*c120*/  @!P0 LDC R14, c[0x0][0x3a4] ;  /* 0x0000e900ff0e8b82 */ /* 0x000e220000000800 */
[----:B------:R-:W-:Y:S02]  /*c130*/  LEA.HI.X R5, R8, UR9, R5, 0x2, P5 ;  /* 0x0000000908057c11 */ /* 0x000fe4000a8f1405 */
[----:B------:R-:W-:Y:S02]  /*c140*/  IADD3 R8, PT, PT, R3, 0x6, RZ ;  /* 0x0000000603087810 */ /* 0x000fe40007ffe0ff */
[----:B------:R-:W-:-:S02]  /*c150*/  ISETP.GE.AND P4, PT, R10, UR4, PT ;  /* 0x000000040a007c0c */ /* 0x000fc4000bf86270 */
[----:B------:R-:W-:Y:S01]  /*c160*/  ISETP.GE.AND P6, PT, R8, UR4, PT ;  /* 0x0000000408007c0c */ /* 0x000fe2000bfc6270 */
[----:B------:R-:W1:Y:S10]  /*c170*/  @!P1 LDC R13, c[0x0][0x3a8] ;  /* 0x0000ea00ff0d9b82 */ /* 0x000e740000000800 */
[----:B------:R-:W3:Y:S08]  /*c180*/  @!P4 LDC R16, c[0x0][0x3a4] ;  /* 0x0000e900ff10cb82 */ /* 0x000ef00000000800 */
[----:B------:R-:W4:Y:S08]  /*c190*/  @!P6 LDC R21, c[0x0][0x3a4] ;  /* 0x0000e900ff15eb82 */ /* 0x000f300000000800 */
[----:B------:R-:W5:Y:S08]  /*c1a0*/  @!P4 LDC R15, c[0x0][0x3a8] ;  /* 0x0000ea00ff0fcb82 */ /* 0x000f700000000800 */
[----:B------:R-:W5:Y:S01]  /*c1b0*/  @!P6 LDC R23, c[0x0][0x3a8] ;  /* 0x0000ea00ff17eb82 */ /* 0x000f620000000800 */
[----:B--2---:R-:W-:Y:S01]  /*c1c0*/  @!P2 FFMA R71, R0, R9, R71 ;  /* 0x000000090047a223 */ /* 0x004fe20000000047 */
[----:B------:R-:W-:-:S02]  /*c1d0*/  IADD3 R0, PT, PT, R3, 0x4, RZ ;  /* 0x0000000403007810 */ /* 0x000fc40007ffe0ff */
[----:B------:R-:W-:Y:S02]  /*c1e0*/  IADD3 R9, PT, PT, R3, 0x5, RZ ;  /* 0x0000000503097810 */ /* 0x000fe40007ffe0ff */
[----:B------:R2:W-:Y:S01]  /*c1f0*/  @!P2 STG.E desc[UR10][R6.64], R71 ;  /* 0x000000470600a986 */ /* 0x0005e2000c10190a */
[----:B------:R-:W-:Y:S02]  /*c200*/  ISETP.GE.AND P5, PT, R0, UR4, PT ;  /* 0x0000000400007c0c */ /* 0x000fe4000bfa6270 */
[----:B------:R-:W-:Y:S01]  /*c210*/  ISETP.GE.AND P2, PT, R9, UR4, PT ;  /* 0x0000000409007c0c */ /* 0x000fe2000bf46270 */
[----:B------:R-:W3:Y:S04]  /*c220*/  @!P0 LDG.E R0, desc[UR10][R4.64+0x4] ;  /* 0x0000040a04008981 */ /* 0x000ee8000c1e1900 */
[----:B------:R-:W1:Y:S04]  /*c230*/  @!P1 LDG.E R8, desc[UR10][R4.64+0x8] ;  /* 0x0000080a04089981 */ /* 0x000e68000c1e1900 */
[----:B------:R-:W5:Y:S01]  /*c240*/  @!P4 LDG.E R9, desc[UR10][R4.64+0xc] ;  /* 0x00000c0a0409c981 */ /* 0x000f62000c1e1900 */
[----:B--2---:R-:W2:Y:S03]  /*c250*/  @!P1 LDC R7, c[0x0][0x3a4] ;  /* 0x0000e900ff079b82 */ /* 0x004ea60000000800 */
[----:B------:R-:W5:Y:S04]  /*c260*/  @!P5 LDG.E R10, desc[UR10][R4.64+0x10] ;  /* 0x0000100a040ad981 */ /* 0x000f68000c1e1900 */
[----:B------:R-:W5:Y:S01]  /*c270*/  @!P2 LDG.E R11, desc[UR10][R4.64+0x14] ;  /* 0x0000140a040ba981 */ /* 0x000f62000c1e1900 */
[----:B------:R-:W3:Y:S03]  /*c280*/  @!P0 LDC R6, c[0x0][0x3a8] ;  /* 0x0000ea00ff068b82 */ /* 0x000ee60000000800 */
[----:B------:R-:W5:Y:S01]  /*c290*/  @!P6 LDG.E R12, desc[UR10][R4.64+0x18] ;  /* 0x0000180a040ce981 */ /* 0x000f62000c1e1900 */
[----:B0-----:R-:W-:-:S04]  /*c2a0*/  @!P0 FMUL R73, R73, R14 ;  /* 0x0000000e49498220 */ /* 0x001fc80000400000 */
[----:B------:R-:W0:Y:S08]  /*c2b0*/  @!P5 LDC R20, c[0x0][0x3a4] ;  /* 0x0000e900ff14db82 */ /* 0x000e300000000800 */
[----:B------:R-:W4:Y:S01]  /*c2c0*/  @!P2 LDC R22, c[0x0][0x3a4] ;  /* 0x0000e900ff16ab82 */ /* 0x000f220000000800 */
[----:B--2---:R-:W-:-:S07]  /*c2d0*/  @!P1 FMUL R7, R74, R7 ;  /* 0x000000074a079220 */ /* 0x004fce0000400000 */
[----:B------:R-:W2:Y:S08]  /*c2e0*/  @!P5 LDC R17, c[0x0][0x3a8] ;  /* 0x0000ea00ff11db82 */ /* 0x000eb00000000800 */
[----:B------:R-:W2:Y:S01]  /*c2f0*/  @!P2 LDC R19, c[0x0][0x3a8] ;  /* 0x0000ea00ff13ab82 */ /* 0x000ea20000000800 */
[----:B0-----:R-:W-:Y:S01]  /*c300*/  @!P5 FMUL R87, R87, R20 ;  /* 0x000000145757d220 */ /* 0x001fe20000400000 */
[----:B---3--:R-:W-:Y:S01]  /*c310*/  @!P0 FFMA R73, R0, R6, R73 ;  /* 0x0000000600498223 */ /* 0x008fe20000000049 */
[----:B------:R-:W-:Y:S01]  /*c320*/  @!P4 FMUL R0, R75, R16 ;  /* 0x000000104b00c220 */ /* 0x000fe20000400000 */
[----:B----4-:R-:W-:Y:S01]  /*c330*/  @!P2 FMUL R6, R81, R22 ;  /* 0x000000165106a220 */ /* 0x010fe20000400000 */
[----:B-1----:R-:W-:Y:S01]  /*c340*/  @!P1 FFMA R7, R8, R13, R7 ;  /* 0x0000000d08079223 */ /* 0x002fe20000000007 */
[----:B------:R-:W-:Y:S01]  /*c350*/  @!P6 FMUL R13, R82, R21 ;  /* 0x00000015520de220 */ /* 0x000fe20000400000 */
[----:B------:R0:W-:Y:S01]  /*c360*/  @!P0 STG.E desc[UR10][R4.64+0x4], R73 ;  /* 0x0000044904008986 */ /* 0x0001e2000c10190a */
[----:B-----5:R-:W-:Y:S01]  /*c370*/  @!P4 FFMA R9, R9, R15, R0 ;  /* 0x0000000f0909c223 */ /* 0x020fe20000000000 */
[----:B------:R-:W-:-:S02]  /*c380*/  IADD3 R0, PT, PT, R3, 0x7, RZ ;  /* 0x0000000703007810 */ /* 0x000fc40007ffe0ff */
[----:B------:R0:W-:Y:S01]  /*c390*/  @!P1 STG.E desc[UR10][R4.64+0x8], R7 ;  /* 0x0000080704009986 */ /* 0x0001e2000c10190a */
[----:B--2---:R-:W-:Y:S01]  /*c3a0*/  @!P5 FFMA R87, R10, R17, R87 ;  /* 0x000000110a57d223 */ /* 0x004fe20000000057 */
[----:B------:R-:W-:Y:S02]  /*c3b0*/  ISETP.GE.AND P0, PT, R0, UR4, PT ;  /* 0x0000000400007c0c */ /* 0x000fe4000bf06270 */
[----:B------:R0:W-:Y:S01]  /*c3c0*/  @!P4 STG.E desc[UR10][R4.64+0xc], R9 ;  /* 0x00000c090400c986 */ /* 0x0001e2000c10190a */
[----:B------:R-:W-:-:S03]  /*c3d0*/  @!P2 FFMA R11, R11, R19, R6 ;  /* 0x000000130b0ba223 */ /* 0x000fc60000000006 */
[----:B------:R0:W-:Y:S01]  /*c3e0*/  @!P5 STG.E desc[UR10][R4.64+0x10], R87 ;  /* 0x000010570400d986 */ /* 0x0001e2000c10190a */
[----:B------:R-:W-:-:S03]  /*c3f0*/  @!P6 FFMA R13, R12, R23, R13 ;  /* 0x000000170c0de223 */ /* 0x000fc6000000000d */
[----:B------:R0:W-:Y:S04]  /*c400*/  @!P2 STG.E desc[UR10][R4.64+0x14], R11 ;  /* 0x0000140b0400a986 */ /* 0x0001e8000c10190a */
[----:B------:R0:W-:Y:S01]  /*c410*/  @!P6 STG.E desc[UR10][R4.64+0x18], R13 ;  /* 0x0000180d0400e986 */ /* 0x0001e2000c10190a */
[----:B------:R-:W-:Y:S05]  /*c420*/  @P0 BRA `(.L_x_33) ;  /* 0x0000000000180947 */ /* 0x000fea0003800000 */
[----:B------:R-:W2:Y:S01]  /*c430*/  LDG.E R0, desc[UR10][R4.64+0x1c] ;  /* 0x00001c0a04007981 */ /* 0x000ea2000c1e1900 */
[----:B------:R-:W1:Y:S01]  /*c440*/  LDCU UR4, c[0x0][0x3a4] ;  /* 0x00007480ff0477ac */ /* 0x000e620008000800 */
[----:B------:R-:W2:Y:S01]  /*c450*/  LDCU UR5, c[0x0][0x3a8] ;  /* 0x00007500ff0577ac */ /* 0x000ea20008000800 */
[----:B-1----:R-:W-:-:S04]  /*c460*/  FMUL R83, R83, UR4 ;  /* 0x0000000453537c20 */ /* 0x002fc80008400000 */
[----:B--2---:R-:W-:-:S05]  /*c470*/  FFMA R83, R0, UR5, R83 ;  /* 0x0000000500537c23 */ /* 0x004fca0008000053 */
[----:B------:R1:W-:Y:S02]  /*c480*/  STG.E desc[UR10][R4.64+0x1c], R83 ;  /* 0x00001c5304007986 */ /* 0x0003e4000c10190a */
.L_x_33:
[----:B------:R-:W-:Y:S05]  /*c490*/  BSYNC.RECONVERGENT B0 ;  /* 0x0000000000007941 */ /* 0x000fea0003800200 */
.L_x_32:
[----:B------:R-:W-:Y:S05]  /*c4a0*/  @P3 EXIT ;  /* 0x000000000000394d */ /* 0x000fea0003800000 */
[----:B------:R-:W5:Y:S01]  /*c4b0*/  LDCU UR4, c[0x0][0x3a0] ;  /* 0x00007400ff0477ac */ /* 0x000f620008000800 */
[----:B------:R-:W0:Y:S01]  /*c4c0*/  LDCU.64 UR6, c[0x0][0x390] ;  /* 0x00007200ff0677ac */ /* 0x000e220008000a00 */
[----:B-----5:R-:W-:Y:S01]  /*c4d0*/  ISETP.GE.AND P4, PT, R3, UR4, PT ;  /* 0x0000000403007c0c */ /* 0x020fe2000bf86270 */
[----:B------:R-:W-:-:S12]  /*c4e0*/  IMAD R2, R2, UR4, RZ ;  /* 0x0000000402027c24 */ /* 0x000fd8000f8e02ff */
[----:B01234-:R-:W0:Y:S01]  /*c4f0*/  @!P4 LDC.64 R4, c[0x0][0x390] ;  /* 0x0000e400ff04cb82 */ /* 0x01fe220000000a00 */
[----:B------:R-:W-:-:S07]  /*c500*/  @!P4 IADD3 R7, PT, PT, R3, R2, RZ ;  /* 0x000000020307c210 */ /* 0x000fce0007ffe0ff */
[----:B------:R-:W1:Y:S01]  /*c510*/  @!P4 LDC R9, c[0x0][0x3a8] ;  /* 0x0000ea00ff09cb82 */ /* 0x000e620000000800 */
[----:B0-----:R-:W-:-:S07]  /*c520*/  @!P4 IMAD.WIDE R4, R7, 0x4, R4 ;  /* 0x000000040704c825 */ /* 0x001fce00078e0204 */
[----:B------:R-:W0:Y:S01]  /*c530*/  @!P4 LDC R7, c[0x0][0x3a4] ;  /* 0x0000e900ff07cb82 */ /* 0x000e220000000800 */
[----:B------:R-:W1:Y:S01]  /*c540*/  @!P4 LDG.E R0, desc[UR10][R4.64] ;  /* 0x0000000a0400c981 */ /* 0x000e62000c1e1900 */
[C---:B------:R-:W-:Y:S02]  /*c550*/  IADD3 R6, PT, PT, R3.reuse, 0x1, RZ ;  /* 0x0000000103067810 */ /* 0x040fe40007ffe0ff */
[C---:B------:R-:W-:Y:S02]  /*c560*/  IADD3 R8, PT, PT, R3.reuse, 0x3, RZ ;  /* 0x0000000303087810 */ /* 0x040fe40007ffe0ff */
[----:B------:R-:W-:Y:S02]  /*c570*/  ISETP.GE.AND P0, PT, R6, UR4, PT ;  /* 0x0000000406007c0c */ /* 0x000fe4000bf06270 */
[----:B------:R-:W-:Y:S02]  /*c580*/  SHF.R.S32.HI R6, RZ, 0x1f, R2 ;  /* 0x0000001fff067819 */ /* 0x000fe40000011402 */
[----:B------:R-:W-:-:S02]  /*c590*/  IADD3 R2, P1, PT, R3, R2, RZ ;  /* 0x0000000203027210 */ /* 0x000fc40007f3e0ff */
[----:B------:R-:W-:Y:S01]  /*c5a0*/  IADD3 R10, PT, PT, R3, 0x4, RZ ;  /* 0x00000004030a7810 */ /* 0x000fe20007ffe0ff */
[----:B0-----:R-:W-:-:S04]  /*c5b0*/  @!P4 FMUL R7, R18, R7 ;  /* 0x000000071207c220 */ /* 0x001fc80000400000 */
[----:B-1----:R-:W-:Y:S01]  /*c5c0*/  @!P4 FFMA R9, R0, R9, R7 ;  /* 0x000000090009c223 */ /* 0x002fe20000000007 */
[C---:B------:R-:W-:Y:S02]  /*c5d0*/  LEA.HI.X.SX32 R7, R3.reuse, R6, 0x1, P1 ;  /* 0x0000000603077211 */ /* 0x040fe400008f0eff */
[----:B------:R-:W-:Y:S02]  /*c5e0*/  IADD3 R0, PT, PT, R3, 0x2, RZ ;  /* 0x0000000203007810 */ /* 0x000fe40007ffe0ff */
[----:B------:R-:W-:Y:S01]  /*c5f0*/  LEA R6, P3, R2, UR6, 0x2 ;  /* 0x0000000602067c11 */ /* 0x000fe2000f8610ff */
[----:B------:R0:W-:Y:S01]  /*c600*/  @!P4 STG.E desc[UR10][R4.64], R9 ;  /* 0x000000090400c986 */ /* 0x0001e2000c10190a */
[----:B------:R-:W-:Y:S02]  /*c610*/  ISETP.GE.AND P2, PT, R0, UR4, PT ;  /* 0x0000000400007c0c */ /* 0x000fe4000bf46270 */
[----:B------:R-:W-:Y:S02]  /*c620*/  ISETP.GE.AND P1, PT, R8, UR4, PT ;  /* 0x0000000408007c0c */ /* 0x000fe4000bf26270 */
[----:B------:R-:W-:-:S02]  /*c630*/  LEA.HI.X R7, R2, UR7, R7, 0x2, P3 ;  /* 0x0000000702077c11 */ /* 0x000fc400098f1407 */
[C---:B------:R-:W-:Y:S02]  /*c640*/  IADD3 R2, PT, PT, R3.reuse, 0x5, RZ ;  /* 0x0000000503027810 */ /* 0x040fe40007ffe0ff */
[C---:B------:R-:W-:Y:S01]  /*c650*/  IADD3 R8, PT, PT, R3.reuse, 0x6, RZ ;  /* 0x0000000603087810 */ /* 0x040fe20007ffe0ff */
[----:B------:R-:W2:Y:S01]  /*c660*/  @!P0 LDG.E R0, desc[UR10][R6.64+0x4] ;  /* 0x0000040a06008981 */ /* 0x000ea2000c1e1900 */
[----:B------:R-:W-:Y:S01]  /*c670*/  ISETP.GE.AND P3, PT, R10, UR4, PT ;  /* 0x000000040a007c0c */ /* 0x000fe2000bf66270 */
[----:B0-----:R-:W0:Y:S01]  /*c680*/  @!P0 LDC R5, c[0x0][0x3a4] ;  /* 0x0000e900ff058b82 */ /* 0x001e220000000800 */
[----:B------:R-:W-:Y:S02]  /*c690*/  ISETP.GE.AND P4, PT, R2, UR4, PT ;  /* 0x0000000402007c0c */ /* 0x000fe4000bf86270 */
[----:B------:R-:W-:Y:S01]  /*c6a0*/  ISETP.GE.AND P5, PT, R8, UR4, PT ;  /* 0x0000000408007c0c */ /* 0x000fe2000bfa6270 */
[----:B------:R-:W3:Y:S04]  /*c6b0*/  @!P2 LDG.E R2, desc[UR10][R6.64+0x8] ;  /* 0x0000080a0602a981 */ /* 0x000ee8000c1e1900 */
[----:B------:R-:W4:Y:S01]  /*c6c0*/  @!P1 LDG.E R8, desc[UR10][R6.64+0xc] ;  /* 0x00000c0a06089981 */ /* 0x000f22000c1e1900 */
[----:B------:R-:W1:Y:S03]  /*c6d0*/  @!P2 LDC R14, c[0x0][0x3a4] ;  /* 0x0000e900ff0eab82 */ /* 0x000e660000000800 */
[----:B------:R-:W5:Y:S04]  /*c6e0*/  @!P3 LDG.E R10, desc[UR10][R6.64+0x10] ;  /* 0x0000100a060ab981 */ /* 0x000f68000c1e1900 */
[----:B------:R-:W5:Y:S01]  /*c6f0*/  @!P4 LDG.E R11, desc[UR10][R6.64+0x14] ;  /* 0x0000140a060bc981 */ /* 0x000f62000c1e1900 */
[----:B------:R-:W3:Y:S03]  /*c700*/  @!P2 LDC R9, c[0x0][0x3a8] ;  /* 0x0000ea00ff09ab82 */ /* 0x000ee60000000800 */
[----:B------:R-:W5:Y:S05]  /*c710*/  @!P5 LDG.E R12, desc[UR10][R6.64+0x18] ;  /* 0x0000180a060cd981 */ /* 0x000f6a000c1e1900 */
[----:B------:R-:W0:Y:S08]  /*c720*/  @!P1 LDC R13, c[0x0][0x3a4] ;  /* 0x0000e900ff0d9b82 */ /* 0x000e300000000800 */
[----:B------:R-:W0:Y:S08]  /*c730*/  @!P3 LDC R16, c[0x0][0x3a4] ;  /* 0x0000e900ff10bb82 */ /* 0x000e300000000800 */
[----:B------:R-:W0:Y:S08]  /*c740*/  @!P4 LDC R19, c[0x0][0x3a4] ;  /* 0x0000e900ff13cb82 */ /* 0x000e300000000800 */
[----:B------:R-:W3:Y:S08]  /*c750*/  @!P5 LDC R21, c[0x0][0x3a4] ;  /* 0x0000e900ff15db82 */ /* 0x000ef00000000800 */
[----:B------:R-:W2:Y:S08]  /*c760*/  @!P0 LDC R4, c[0x0][0x3a8] ;  /* 0x0000ea00ff048b82 */ /* 0x000eb00000000800 */
[----:B------:R-:W4:Y:S08]  /*c770*/  @!P1 LDC R15, c[0x0][0x3a8] ;  /* 0x0000ea00ff0f9b82 */ /* 0x000f300000000800 */
[----:B------:R-:W5:Y:S08]  /*c780*/  @!P3 LDC R17, c[0x0][0x3a8] ;  /* 0x0000ea00ff11bb82 */ /* 0x000f700000000800 */
[----:B------:R-:W5:Y:S08]  /*c790*/  @!P4 LDC R18, c[0x0][0x3a8] ;  /* 0x0000ea00ff12cb82 */ /* 0x000f700000000800 */
[----:B------:R-:W5:Y:S01]  /*c7a0*/  @!P5 LDC R20, c[0x0][0x3a8] ;  /* 0x0000ea00ff14db82 */ /* 0x000f620000000800 */
[----:B------:R-:W-:Y:S01]  /*c7b0*/  IADD3 R3, PT, PT, R3, 0x7, RZ ;  /* 0x0000000703037810 */ /* 0x000fe20007ffe0ff */
[----:B-1----:R-:W-:-:S03]  /*c7c0*/  @!P2 FMUL R69, R69, R14 ;  /* 0x0000000e4545a220 */ /* 0x002fc60000400000 */
[----:B------:R-:W-:Y:S01]  /*c7d0*/  ISETP.GE.AND P6, PT, R3, UR4, PT ;  /* 0x0000000403007c0c */ /* 0x000fe2000bfc6270 */
[----:B0-----:R-:W-:Y:S01]  /*c7e0*/  @!P0 FMUL R5, R68, R5 ;  /* 0x0000000544058220 */ /* 0x001fe20000400000 */
[----:B------:R-:W-:Y:S01]  /*c7f0*/  @!P1 FMUL R3, R70, R13 ;  /* 0x0000000d46039220 */ /* 0x000fe20000400000 */
[----:B------:R-:W-:Y:S01]  /*c800*/  @!P3 FMUL R117, R117, R16 ;  /* 0x000000107575b220 */ /* 0x000fe20000400000 */
[----:B------:R-:W-:Y:S01]  /*c810*/  @!P4 FMUL R116, R116, R19 ;  /* 0x000000137474c220 */ /* 0x000fe20000400000 */
[----:B--2---:R-:W-:Y:S01]  /*c820*/  @!P0 FFMA R5, R0, R4, R5 ;  /* 0x0000000400058223 */ /* 0x004fe20000000005 */
[----:B---3--:R-:W-:Y:S01]  /*c830*/  @!P2 FFMA R69, R2, R9, R69 ;  /* 0x000000090245a223 */ /* 0x008fe20000000045 */
[----:B------:R-:W-:Y:S01]  /*c840*/  @!P5 FMUL R9, R90, R21 ;  /* 0x000000155a09d220 */ /* 0x000fe20000400000 */
[----:B----4-:R-:W-:Y:S01]  /*c850*/  @!P1 FFMA R3, R8, R15, R3 ;  /* 0x0000000f08039223 */ /* 0x010fe20000000003 */
[----:B-----5:R-:W-:Y:S01]  /*c860*/  @!P3 FFMA R117, R10, R17, R117 ;  /* 0x000000110a75b223 */ /* 0x020fe20000000075 */
[----:B------:R-:W-:Y:S01]  /*c870*/  @!P4 FFMA R11, R11, R18, R116 ;  /* 0x000000120b0bc223 */ /* 0x000fe20000000074 */
[----:B------:R-:W-:Y:S01]  /*c880*/  @!P5 FFMA R9, R12, R20, R9 ;  /* 0x000000140c09d223 */ /* 0x000fe20000000009 */
[----:B------:R0:W-:Y:S04]  /*c890*/  @!P0 STG.E desc[UR10][R6.64+0x4], R5 ;  /* 0x0000040506008986 */ /* 0x0001e8000c10190a */
[----:B------:R0:W-:Y:S04]  /*c8a0*/  @!P2 STG.E desc[UR10][R6.64+0x8], R69 ;  /* 0x000008450600a986 */ /* 0x0001e8000c10190a */
[----:B------:R0:W-:Y:S04]  /*c8b0*/  @!P1 STG.E desc[UR10][R6.64+0xc], R3 ;  /* 0x00000c0306009986 */ /* 0x0001e8000c10190a */
[----:B------:R0:W-:Y:S04]  /*c8c0*/  @!P3 STG.E desc[UR10][R6.64+0x10], R117 ;  /* 0x000010750600b986 */ /* 0x0001e8000c10190a */
[----:B------:R0:W-:Y:S04]  /*c8d0*/  @!P4 STG.E desc[UR10][R6.64+0x14], R11 ;  /* 0x0000140b0600c986 */ /* 0x0001e8000c10190a */
[----:B------:R0:W-:Y:S01]  /*c8e0*/  @!P5 STG.E desc[UR10][R6.64+0x18], R9 ;  /* 0x000018090600d986 */ /* 0x0001e2000c10190a */
[----:B------:R-:W-:Y:S05]  /*c8f0*/  @P6 EXIT ;  /* 0x000000000000694d */ /* 0x000fea0003800000 */
[----:B------:R-:W2:Y:S01]  /*c900*/  LDG.E R0, desc[UR10][R6.64+0x1c] ;  /* 0x00001c0a06007981 */ /* 0x000ea2000c1e1900 */
[----:B------:R-:W0:Y:S01]  /*c910*/  LDCU UR4, c[0x0][0x3a4] ;  /* 0x00007480ff0477ac */ /* 0x000e220008000800 */
[----:B------:R-:W2:Y:S01]  /*c920*/  LDCU UR5, c[0x0][0x3a8] ;  /* 0x00007500ff0577ac */ /* 0x000ea20008000800 */
[----:B0-----:R-:W-:-:S04]  /*c930*/  FMUL R3, R118, UR4 ;  /* 0x0000000476037c20 */ /* 0x001fc80008400000 */
[----:B--2---:R-:W-:-:S05]  /*c940*/  FFMA R3, R0, UR5, R3 ;  /* 0x0000000500037c23 */ /* 0x004fca0008000003 */
[----:B------:R-:W-:Y:S01]  /*c950*/  STG.E desc[UR10][R6.64+0x1c], R3 ;  /* 0x00001c0306007986 */ /* 0x000fe2000c10190a */
[----:B------:R-:W-:Y:S05]  /*c960*/  EXIT ;  /* 0x000000000000794d */ /* 0x000fea0003800000 */
.L_x_34:
[----:B------:R-:W-:-:S00]  /*c970*/  BRA `(.L_x_34) ;  /* 0xfffffffc00fc7947 */ /* 0x000fc0000383ffff */
[----:B------:R-:W-:-:S00]  /*c980*/  NOP ;  /* 0x0000000000007918 */ /* 0x000fc00000000000 */
[----:B------:R-:W-:-:S00]  /*c990*/  NOP ;  /* 0x0000000000007918 */ /* 0x000fc00000000000 */
[----:B------:R-:W-:-:S00]  /*c9a0*/  NOP ;  /* 0x0000000000007918 */ /* 0x000fc00000000000 */
[----:B------:R-:W-:-:S00]  /*c9b0*/  NOP ;  /* 0x0000000000007918 */ /* 0x000fc00000000000 */
[----:B------:R-:W-:-:S00]  /*c9c0*/  NOP ;  /* 0x0000000000007918 */ /* 0x000fc00000000000 */
[----:B------:R-:W-:-:S00]  /*c9d0*/  NOP ;  /* 0x0000000000007918 */ /* 0x000fc00000000000 */
[----:B------:R-:W-:-:S00]  /*c9e0*/  NOP ;  /* 0x0000000000007918 */ /* 0x000fc00000000000 */
[----:B------:R-:W-:-:S00]  /*c9f0*/  NOP ;  /* 0x0000000000007918 */ /* 0x000fc00000000000 */
.L_x_35:


//--------------------- .nv.shared._Z15sgemm_2D_tilingPKfS0_Pfiiiff --------------------------
	.section	.nv.shared._Z15sgemm_2D_tilingPKfS0_Pfiiiff,"aw",@nobits
	.sectionflags	@""
	.align	4
.nv.shared._Z15sgemm_2D_tilingPKfS0_Pfiiiff:
	.zero		33792


//--------------------- .nv.shared.reserved.0     --------------------------
	.section	.nv.shared.reserved.0,"aw",@nobits
	.weak		__nv_reservedSMEM_offset_0_alias
	.size		__nv_reservedSMEM_offset_0_alias, 0, 64
	.other		__nv_reservedSMEM_offset_0_alias,@"STO_CUDA_RESERVED_SHARED STV_DEFAULT"
__nv_reservedSMEM_offset_0_alias:
	.zero		0
	.zero		64


//--------------------- .nv.constant0._Z15sgemm_2D_tilingPKfS0_Pfiiiff --------------------------
	.section	.nv.constant0._Z15sgemm_2D_tilingPKfS0_Pfiiiff,"a",@progbits
	.sectionflags	@""
	.align	4
.nv.constant0._Z15sgemm_2D_tilingPKfS0_Pfiiiff:
	.zero		940


//--------------------- SYMBOLS --------------------------

	.type		.nv.reservedSmem.offset0,@object
	.size		.nv.reservedSmem.offset0,0x4
	.type		.nv.reservedSmem.cap,@object
	.size		.nv.reservedSmem.cap,0x4
